	.target	sm_90a

	.elftype	@"ET_EXEC"


//--------------------- .note.nv.tkinfo           --------------------------
	.section	.note.nv.tkinfo,"",@"SHT_NOTE"
	.sectionflags	@"SHF_NOTE_NV_TKINFO"
	.tkinfo
        /*0018*/ 	.word	0x00000002
        /*0030*/ 	.string	""
        /*0030*/ 	.string	"ptxas"
        /*0030*/ 	.string	"Cuda compilation tools, release 13.0, V13.0.88"
        /*0030*/ 	.string	"Build cuda_13.0.r13.0/compiler.36424714_0"
        /*0030*/ 	.string	"-arch sm_90a -m 64 "



//--------------------- .note.nv.cuinfo           --------------------------
	.section	.note.nv.cuinfo,"",@"SHT_NOTE"
	.sectionflags	@"SHF_NOTE_NV_CUINFO"
        /*0018*/ 	.short	0x0002
        /*001a*/ 	.short	0x005a
        /*001c*/ 	.short	0x0082
	.zero		2


//--------------------- .nv.info                  --------------------------
	.section	.nv.info,"",@"SHT_CUDA_INFO"
	.align	4


	//----- nvinfo : EIATTR_REGCOUNT
	.align		4
        /*0000*/ 	.byte	0x04, 0x2f
        /*0002*/ 	.short	(.L_12 - .L_11)
	.align		4
.L_11:
        /*0004*/ 	.word	index@(_ZN7cutlass13device_kernelIN5flash19enable_sm80_to_sm89INS1_16FlashAttnFwdSm80INS1_25CollectiveMainloopFwdSm80ILi4ELi1ELb0EN4cute5tupleIJNS5_1CILi128EEENS7_ILi64EEES8_EEELi128ENS_6half_tEfNS_4arch4Sm80ELb1ELb0ELb0ELb1ELb1ELb1ELb1ELb0EEENS1_21CollectiveEpilogueFwdINS6_IJS8_S8_S9_EEENS6_IJNS7_ILi1EEESH_SH_EEESB_SD_Li128ELb1ELb1ELb0ELb0EEENS1_19SingleTileSchedulerILb1ELb0ELb1ELi128EEEEEEEEEvNT_6ParamsE)
        /*0008*/ 	.word	0x00000004


	//----- nvinfo : EIATTR_FRAME_SIZE
	.align		4
.L_12:
        /*000c*/ 	.byte	0x04, 0x11
        /*000e*/ 	.short	(.L_14 - .L_13)
	.align		4
.L_13:
        /*0010*/ 	.word	index@(_ZN7cutlass13device_kernelIN5flash19enable_sm80_to_sm89INS1_16FlashAttnFwdSm80INS1_25CollectiveMainloopFwdSm80ILi4ELi1ELb0EN4cute5tupleIJNS5_1CILi128EEENS7_ILi64EEES8_EEELi128ENS_6half_tEfNS_4arch4Sm80ELb1ELb0ELb0ELb1ELb1ELb1ELb1ELb0EEENS1_21CollectiveEpilogueFwdINS6_IJS8_S8_S9_EEENS6_IJNS7_ILi1EEESH_SH_EEESB_SD_Li128ELb1ELb1ELb0ELb0EEENS1_19SingleTileSchedulerILb1ELb0ELb1ELi128EEEEEEEEEvNT_6ParamsE)
        /*0014*/ 	.word	0x00000000


	//----- nvinfo : EIATTR_REGCOUNT
	.align		4
.L_14:
        /*0018*/ 	.byte	0x04, 0x2f
        /*001a*/ 	.short	(.L_16 - .L_15)
	.align		4
.L_15:
        /*001c*/ 	.word	index@(_ZN7cutlass13device_kernelIN5flash19enable_sm80_to_sm89INS1_16FlashAttnFwdSm80INS1_25CollectiveMainloopFwdSm80ILi4ELi1ELb0EN4cute5tupleIJNS5_1CILi128EEENS7_ILi64EEES8_EEELi128ENS_6half_tEfNS_4arch4Sm80ELb1ELb0ELb0ELb1ELb1ELb0ELb1ELb0EEENS1_21CollectiveEpilogueFwdINS6_IJS8_S8_S9_EEENS6_IJNS7_ILi1EEESH_SH_EEESB_SD_Li128ELb1ELb1ELb0ELb0EEENS1_19SingleTileSchedulerILb1ELb0ELb1ELi128EEEEEEEEEvNT_6ParamsE)
        /*0020*/ 	.word	0x00000004


	//----- nvinfo : EIATTR_FRAME_SIZE
	.align		4
.L_16:
        /*0024*/ 	.byte	0x04, 0x11
        /*0026*/ 	.short	(.L_18 - .L_17)
	.align		4
.L_17:
        /*0028*/ 	.word	index@(_ZN7cutlass13device_kernelIN5flash19enable_sm80_to_sm89INS1_16FlashAttnFwdSm80INS1_25CollectiveMainloopFwdSm80ILi4ELi1ELb0EN4cute5tupleIJNS5_1CILi128EEENS7_ILi64EEES8_EEELi128ENS_6half_tEfNS_4arch4Sm80ELb1ELb0ELb0ELb1ELb1ELb0ELb1ELb0EEENS1_21CollectiveEpilogueFwdINS6_IJS8_S8_S9_EEENS6_IJNS7_ILi1EEESH_SH_EEESB_SD_Li128ELb1ELb1ELb0ELb0EEENS1_19SingleTileSchedulerILb1ELb0ELb1ELi128EEEEEEEEEvNT_6ParamsE)
        /*002c*/ 	.word	0x00000000


	//----- nvinfo : EIATTR_REGCOUNT
	.align		4
.L_18:
        /*0030*/ 	.byte	0x04, 0x2f
        /*0032*/ 	.short	(.L_20 - .L_19)
	.align		4
.L_19:
        /*0034*/ 	.word	index@(_ZN7cutlass13device_kernelIN5flash19enable_sm80_to_sm89INS1_16FlashAttnFwdSm80INS1_25CollectiveMainloopFwdSm80ILi4ELi1ELb0EN4cute5tupleIJNS5_1CILi128EEENS7_ILi64EEES8_EEELi128ENS_6half_tEfNS_4arch4Sm80ELb1ELb0ELb0ELb0ELb1ELb0ELb1ELb0EEENS1_21CollectiveEpilogueFwdINS6_IJS8_S8_S9_EEENS6_IJNS7_ILi1EEESH_SH_EEESB_SD_Li128ELb0ELb1ELb0ELb0EEENS1_30DynamicPersistentTileSchedulerILi128ELi128ELb0ELb1ELb0EEEEEEEEEvNT_6ParamsE)
        /*0038*/ 	.word	0x00000004


	//----- nvinfo : EIATTR_FRAME_SIZE
	.align		4
.L_20:
        /*003c*/ 	.byte	0x04, 0x11
        /*003e*/ 	.short	(.L_22 - .L_21)
	.align		4
.L_21:
        /*0040*/ 	.word	index@(_ZN7cutlass13device_kernelIN5flash19enable_sm80_to_sm89INS1_16FlashAttnFwdSm80INS1_25CollectiveMainloopFwdSm80ILi4ELi1ELb0EN4cute5tupleIJNS5_1CILi128EEENS7_ILi64EEES8_EEELi128ENS_6half_tEfNS_4arch4Sm80ELb1ELb0ELb0ELb0ELb1ELb0ELb1ELb0EEENS1_21CollectiveEpilogueFwdINS6_IJS8_S8_S9_EEENS6_IJNS7_ILi1EEESH_SH_EEESB_SD_Li128ELb0ELb1ELb0ELb0EEENS1_30DynamicPersistentTileSchedulerILi128ELi128ELb0ELb1ELb0EEEEEEEEEvNT_6ParamsE)
        /*0044*/ 	.word	0x00000000


	//----- nvinfo : EIATTR_REGCOUNT
	.align		4
.L_22:
        /*0048*/ 	.byte	0x04, 0x2f
        /*004a*/ 	.short	(.L_24 - .L_23)
	.align		4
.L_23:
        /*004c*/ 	.word	index@(_ZN7cutlass13device_kernelIN5flash19enable_sm80_to_sm89INS1_16FlashAttnFwdSm80INS1_25CollectiveMainloopFwdSm80ILi4ELi1ELb0EN4cute5tupleIJNS5_1CILi128EEENS7_ILi48EEES8_EEELi128ENS_6half_tEfNS_4arch4Sm80ELb0ELb1ELb0ELb1ELb1ELb1ELb1ELb0EEENS1_21CollectiveEpilogueFwdINS6_IJS8_S8_S9_EEENS6_IJNS7_ILi1EEESH_SH_EEESB_SD_Li128ELb1ELb1ELb0ELb0EEENS1_19SingleTileSchedulerILb1ELb0ELb1ELi128EEEEEEEEEvNT_6ParamsE)
        /*0050*/ 	.word	0x00000004


	//----- nvinfo : EIATTR_FRAME_SIZE
	.align		4
.L_24:
        /*0054*/ 	.byte	0x04, 0x11
        /*0056*/ 	.short	(.L_26 - .L_25)
	.align		4
.L_25:
        /*0058*/ 	.word	index@(_ZN7cutlass13device_kernelIN5flash19enable_sm80_to_sm89INS1_16FlashAttnFwdSm80INS1_25CollectiveMainloopFwdSm80ILi4ELi1ELb0EN4cute5tupleIJNS5_1CILi128EEENS7_ILi48EEES8_EEELi128ENS_6half_tEfNS_4arch4Sm80ELb0ELb1ELb0ELb1ELb1ELb1ELb1ELb0EEENS1_21CollectiveEpilogueFwdINS6_IJS8_S8_S9_EEENS6_IJNS7_ILi1EEESH_SH_EEESB_SD_Li128ELb1ELb1ELb0ELb0EEENS1_19SingleTileSchedulerILb1ELb0ELb1ELi128EEEEEEEEEvNT_6ParamsE)
        /*005c*/ 	.word	0x00000000


	//----- nvinfo : EIATTR_REGCOUNT
	.align		4
.L_26:
        /*0060*/ 	.byte	0x04, 0x2f
        /*0062*/ 	.short	(.L_28 - .L_27)
	.align		4
.L_27:
        /*0064*/ 	.word	index@(_ZN7cutlass13device_kernelIN5flash19enable_sm80_to_sm89INS1_16FlashAttnFwdSm80INS1_25CollectiveMainloopFwdSm80ILi4ELi1ELb0EN4cute5tupleIJNS5_1CILi128EEENS7_ILi48EEES8_EEELi128ENS_6half_tEfNS_4arch4Sm80ELb0ELb1ELb0ELb1ELb1ELb0ELb1ELb0EEENS1_21CollectiveEpilogueFwdINS6_IJS8_S8_S9_EEENS6_IJNS7_ILi1EEESH_SH_EEESB_SD_Li128ELb1ELb1ELb0ELb0EEENS1_19SingleTileSchedulerILb1ELb0ELb1ELi128EEEEEEEEEvNT_6ParamsE)
        /*0068*/ 	.word	0x00000004


	//----- nvinfo : EIATTR_FRAME_SIZE
	.align		4
.L_28:
        /*006c*/ 	.byte	0x04, 0x11
        /*006e*/ 	.short	(.L_30 - .L_29)
	.align		4
.L_29:
        /*0070*/ 	.word	index@(_ZN7cutlass13device_kernelIN5flash19enable_sm80_to_sm89INS1_16FlashAttnFwdSm80INS1_25CollectiveMainloopFwdSm80ILi4ELi1ELb0EN4cute5tupleIJNS5_1CILi128EEENS7_ILi48EEES8_EEELi128ENS_6half_tEfNS_4arch4Sm80ELb0ELb1ELb0ELb1ELb1ELb0ELb1ELb0EEENS1_21CollectiveEpilogueFwdINS6_IJS8_S8_S9_EEENS6_IJNS7_ILi1EEESH_SH_EEESB_SD_Li128ELb1ELb1ELb0ELb0EEENS1_19SingleTileSchedulerILb1ELb0ELb1ELi128EEEEEEEEEvNT_6ParamsE)
        /*0074*/ 	.word	0x00000000


	//----- nvinfo : EIATTR_REGCOUNT
	.align		4
.L_30:
        /*0078*/ 	.byte	0x04, 0x2f
        /*007a*/ 	.short	(.L_32 - .L_31)
	.align		4
.L_31:
        /*007c*/ 	.word	index@(_ZN7cutlass13device_kernelIN5flash19enable_sm80_to_sm89INS1_16FlashAttnFwdSm80INS1_25CollectiveMainloopFwdSm80ILi4ELi1ELb0EN4cute5tupleIJNS5_1CILi128EEENS7_ILi48EEES8_EEELi128ENS_6half_tEfNS_4arch4Sm80ELb0ELb1ELb0ELb0ELb1ELb0ELb1ELb0EEENS1_21CollectiveEpilogueFwdINS6_IJS8_S8_S9_EEENS6_IJNS7_ILi1EEESH_SH_EEESB_SD_Li128ELb0ELb1ELb0ELb0EEENS1_19SingleTileSchedulerILb0ELb0ELb1ELi128EEEEEEEEEvNT_6ParamsE)
        /*0080*/ 	.word	0x00000004


	//----- nvinfo : EIATTR_FRAME_SIZE
	.align		4
.L_32:
        /*0084*/ 	.byte	0x04, 0x11
        /*0086*/ 	.short	(.L_34 - .L_33)
	.align		4
.L_33:
        /*0088*/ 	.word	index@(_ZN7cutlass13device_kernelIN5flash19enable_sm80_to_sm89INS1_16FlashAttnFwdSm80INS1_25CollectiveMainloopFwdSm80ILi4ELi1ELb0EN4cute5tupleIJNS5_1CILi128EEENS7_ILi48EEES8_EEELi128ENS_6half_tEfNS_4arch4Sm80ELb0ELb1ELb0ELb0ELb1ELb0ELb1ELb0EEENS1_21CollectiveEpilogueFwdINS6_IJS8_S8_S9_EEENS6_IJNS7_ILi1EEESH_SH_EEESB_SD_Li128ELb0ELb1ELb0ELb0EEENS1_19SingleTileSchedulerILb0ELb0ELb1ELi128EEEEEEEEEvNT_6ParamsE)
        /*008c*/ 	.word	0x00000000


	//----- nvinfo : EIATTR_REGCOUNT
	.align		4
.L_34:
        /*0090*/ 	.byte	0x04, 0x2f
        /*0092*/ 	.short	(.L_36 - .L_35)
	.align		4
.L_35:
        /*0094*/ 	.word	index@(_ZN7cutlass13device_kernelIN5flash19enable_sm80_to_sm89INS1_16FlashAttnFwdSm80INS1_25CollectiveMainloopFwdSm80ILi4ELi1ELb0EN4cute5tupleIJNS5_1CILi128EEENS7_ILi64EEES8_EEELi128ENS_6half_tEfNS_4arch4Sm80ELb0ELb0ELb0ELb1ELb1ELb1ELb1ELb0EEENS1_21CollectiveEpilogueFwdINS6_IJS8_S8_S9_EEENS6_IJNS7_ILi1EEESH_SH_EEESB_SD_Li128ELb1ELb1ELb0ELb0EEENS1_19SingleTileSchedulerILb1ELb0ELb1ELi128EEEEEEEEEvNT_6ParamsE)
        /*0098*/ 	.word	0x00000004


	//----- nvinfo : EIATTR_FRAME_SIZE
	.align		4
.L_36:
        /*009c*/ 	.byte	0x04, 0x11
        /*009e*/ 	.short	(.L_38 - .L_37)
	.align		4
.L_37:
        /*00a0*/ 	.word	index@(_ZN7cutlass13device_kernelIN5flash19enable_sm80_to_sm89INS1_16FlashAttnFwdSm80INS1_25CollectiveMainloopFwdSm80ILi4ELi1ELb0EN4cute5tupleIJNS5_1CILi128EEENS7_ILi64EEES8_EEELi128ENS_6half_tEfNS_4arch4Sm80ELb0ELb0ELb0ELb1ELb1ELb1ELb1ELb0EEENS1_21CollectiveEpilogueFwdINS6_IJS8_S8_S9_EEENS6_IJNS7_ILi1EEESH_SH_EEESB_SD_Li128ELb1ELb1ELb0ELb0EEENS1_19SingleTileSchedulerILb1ELb0ELb1ELi128EEEEEEEEEvNT_6ParamsE)
        /*00a4*/ 	.word	0x00000000


	//----- nvinfo : EIATTR_REGCOUNT
	.align		4
.L_38:
        /*00a8*/ 	.byte	0x04, 0x2f
        /*00aa*/ 	.short	(.L_40 - .L_39)
	.align		4
.L_39:
        /*00ac*/ 	.word	index@(_ZN7cutlass13device_kernelIN5flash19enable_sm80_to_sm89INS1_16FlashAttnFwdSm80INS1_25CollectiveMainloopFwdSm80ILi4ELi1ELb0EN4cute5tupleIJNS5_1CILi128EEENS7_ILi64EEES8_EEELi128ENS_6half_tEfNS_4arch4Sm80ELb0ELb0ELb0ELb1ELb1ELb0ELb1ELb0EEENS1_21CollectiveEpilogueFwdINS6_IJS8_S8_S9_EEENS6_IJNS7_ILi1EEESH_SH_EEESB_SD_Li128ELb1ELb1ELb0ELb0EEENS1_19SingleTileSchedulerILb1ELb0ELb1ELi128EEEEEEEEEvNT_6ParamsE)
        /*00b0*/ 	.word	0x00000004


	//----- nvinfo : EIATTR_FRAME_SIZE
	.align		4
.L_40:
        /*00b4*/ 	.byte	0x04, 0x11
        /*00b6*/ 	.short	(.L_42 - .L_41)
	.align		4
.L_41:
        /*00b8*/ 	.word	index@(_ZN7cutlass13device_kernelIN5flash19enable_sm80_to_sm89INS1_16FlashAttnFwdSm80INS1_25CollectiveMainloopFwdSm80ILi4ELi1ELb0EN4cute5tupleIJNS5_1CILi128EEENS7_ILi64EEES8_EEELi128ENS_6half_tEfNS_4arch4Sm80ELb0ELb0ELb0ELb1ELb1ELb0ELb1ELb0EEENS1_21CollectiveEpilogueFwdINS6_IJS8_S8_S9_EEENS6_IJNS7_ILi1EEESH_SH_EEESB_SD_Li128ELb1ELb1ELb0ELb0EEENS1_19SingleTileSchedulerILb1ELb0ELb1ELi128EEEEEEEEEvNT_6ParamsE)
        /*00bc*/ 	.word	0x00000000


	//----- nvinfo : EIATTR_REGCOUNT
	.align		4
.L_42:
        /*00c0*/ 	.byte	0x04, 0x2f
        /*00c2*/ 	.short	(.L_44 - .L_43)
	.align		4
.L_43:
        /*00c4*/ 	.word	index@(_ZN7cutlass13device_kernelIN5flash19enable_sm80_to_sm89INS1_16FlashAttnFwdSm80INS1_25CollectiveMainloopFwdSm80ILi4ELi1ELb0EN4cute5tupleIJNS5_1CILi128EEENS7_ILi64EEES8_EEELi128ENS_6half_tEfNS_4arch4Sm80ELb0ELb0ELb0ELb0ELb1ELb0ELb1ELb0EEENS1_21CollectiveEpilogueFwdINS6_IJS8_S8_S9_EEENS6_IJNS7_ILi1EEESH_SH_EEESB_SD_Li128ELb0ELb1ELb0ELb0EEENS1_19SingleTileSchedulerILb0ELb0ELb1ELi128EEEEEEEEEvNT_6ParamsE)
        /*00c8*/ 	.word	0x00000004


	//----- nvinfo : EIATTR_FRAME_SIZE
	.align		4
.L_44:
        /*00cc*/ 	.byte	0x04, 0x11
        /*00ce*/ 	.short	(.L_46 - .L_45)
	.align		4
.L_45:
        /*00d0*/ 	.word	index@(_ZN7cutlass13device_kernelIN5flash19enable_sm80_to_sm89INS1_16FlashAttnFwdSm80INS1_25CollectiveMainloopFwdSm80ILi4ELi1ELb0EN4cute5tupleIJNS5_1CILi128EEENS7_ILi64EEES8_EEELi128ENS_6half_tEfNS_4arch4Sm80ELb0ELb0ELb0ELb0ELb1ELb0ELb1ELb0EEENS1_21CollectiveEpilogueFwdINS6_IJS8_S8_S9_EEENS6_IJNS7_ILi1EEESH_SH_EEESB_SD_Li128ELb0ELb1ELb0ELb0EEENS1_19SingleTileSchedulerILb0ELb0ELb1ELi128EEEEEEEEEvNT_6ParamsE)
        /*00d4*/ 	.word	0x00000000


	//----- nvinfo : EIATTR_REGCOUNT
	.align		4
.L_46:
        /*00d8*/ 	.byte	0x04, 0x2f
        /*00da*/ 	.short	(.L_48 - .L_47)
	.align		4
.L_47:
        /*00dc*/ 	.word	index@(_ZN7cutlass13device_kernelIN5flash19enable_sm80_to_sm89INS1_16FlashAttnFwdSm80INS1_25CollectiveMainloopFwdSm80ILi8ELi1ELb1EN4cute5tupleIJNS5_1CILi128EEES8_S8_EEELi128ENS_6half_tEfNS_4arch4Sm80ELb1ELb0ELb0ELb1ELb1ELb1ELb1ELb0EEENS1_21CollectiveEpilogueFwdIS9_NS6_IJNS7_ILi1EEESF_SF_EEESA_SC_Li256ELb1ELb1ELb0ELb0EEENS1_19SingleTileSchedulerILb1ELb0ELb1ELi128EEEEEEEEEvNT_6ParamsE)
        /*00e0*/ 	.word	0x00000004


	//----- nvinfo : EIATTR_FRAME_SIZE
	.align		4
.L_48:
        /*00e4*/ 	.byte	0x04, 0x11
        /*00e6*/ 	.short	(.L_50 - .L_49)
	.align		4
.L_49:
        /*00e8*/ 	.word	index@(_ZN7cutlass13device_kernelIN5flash19enable_sm80_to_sm89INS1_16FlashAttnFwdSm80INS1_25CollectiveMainloopFwdSm80ILi8ELi1ELb1EN4cute5tupleIJNS5_1CILi128EEES8_S8_EEELi128ENS_6half_tEfNS_4arch4Sm80ELb1ELb0ELb0ELb1ELb1ELb1ELb1ELb0EEENS1_21CollectiveEpilogueFwdIS9_NS6_IJNS7_ILi1EEESF_SF_EEESA_SC_Li256ELb1ELb1ELb0ELb0EEENS1_19SingleTileSchedulerILb1ELb0ELb1ELi128EEEEEEEEEvNT_6ParamsE)
        /*00ec*/ 	.word	0x00000000


	//----- nvinfo : EIATTR_REGCOUNT
	.align		4
.L_50:
        /*00f0*/ 	.byte	0x04, 0x2f
        /*00f2*/ 	.short	(.L_52 - .L_51)
	.align		4
.L_51:
        /*00f4*/ 	.word	index@(_ZN7cutlass13device_kernelIN5flash19enable_sm80_to_sm89INS1_16FlashAttnFwdSm80INS1_25CollectiveMainloopFwdSm80ILi8ELi1ELb1EN4cute5tupleIJNS5_1CILi128EEES8_S8_EEELi128ENS_6half_tEfNS_4arch4Sm80ELb1ELb0ELb0ELb1ELb1ELb0ELb1ELb0EEENS1_21CollectiveEpilogueFwdIS9_NS6_IJNS7_ILi1EEESF_SF_EEESA_SC_Li256ELb1ELb1ELb0ELb0EEENS1_19SingleTileSchedulerILb1ELb0ELb1ELi128EEEEEEEEEvNT_6ParamsE)
        /*00f8*/ 	.word	0x00000004


	//----- nvinfo : EIATTR_FRAME_SIZE
	.align		4
.L_52:
        /*00fc*/ 	.byte	0x04, 0x11
        /*00fe*/ 	.short	(.L_54 - .L_53)
	.align		4
.L_53:
        /*0100*/ 	.word	index@(_ZN7cutlass13device_kernelIN5flash19enable_sm80_to_sm89INS1_16FlashAttnFwdSm80INS1_25CollectiveMainloopFwdSm80ILi8ELi1ELb1EN4cute5tupleIJNS5_1CILi128EEES8_S8_EEELi128ENS_6half_tEfNS_4arch4Sm80ELb1ELb0ELb0ELb1ELb1ELb0ELb1ELb0EEENS1_21CollectiveEpilogueFwdIS9_NS6_IJNS7_ILi1EEESF_SF_EEESA_SC_Li256ELb1ELb1ELb0ELb0EEENS1_19SingleTileSchedulerILb1ELb0ELb1ELi128EEEEEEEEEvNT_6ParamsE)
        /*0104*/ 	.word	0x00000000


	//----- nvinfo : EIATTR_REGCOUNT
	.align		4
.L_54:
        /*0108*/ 	.byte	0x04, 0x2f
        /*010a*/ 	.short	(.L_56 - .L_55)
	.align		4
.L_55:
        /*010c*/ 	.word	index@(_ZN7cutlass13device_kernelIN5flash19enable_sm80_to_sm89INS1_16FlashAttnFwdSm80INS1_25CollectiveMainloopFwdSm80ILi8ELi1ELb1EN4cute5tupleIJNS5_1CILi128EEES8_S8_EEELi128ENS_6half_tEfNS_4arch4Sm80ELb1ELb0ELb0ELb0ELb1ELb0ELb1ELb0EEENS1_21CollectiveEpilogueFwdIS9_NS6_IJNS7_ILi1EEESF_SF_EEESA_SC_Li256ELb0ELb1ELb0ELb0EEENS1_30DynamicPersistentTileSchedulerILi256ELi256ELb0ELb1ELb0EEEEEEEEEvNT_6ParamsE)
        /*0110*/ 	.word	0x00000004


	//----- nvinfo : EIATTR_FRAME_SIZE
	.align		4
.L_56:
        /*0114*/ 	.byte	0x04, 0x11
        /*0116*/ 	.short	(.L_58 - .L_57)
	.align		4
.L_57:
        /*0118*/ 	.word	index@(_ZN7cutlass13device_kernelIN5flash19enable_sm80_to_sm89INS1_16FlashAttnFwdSm80INS1_25CollectiveMainloopFwdSm80ILi8ELi1ELb1EN4cute5tupleIJNS5_1CILi128EEES8_S8_EEELi128ENS_6half_tEfNS_4arch4Sm80ELb1ELb0ELb0ELb0ELb1ELb0ELb1ELb0EEENS1_21CollectiveEpilogueFwdIS9_NS6_IJNS7_ILi1EEESF_SF_EEESA_SC_Li256ELb0ELb1ELb0ELb0EEENS1_30DynamicPersistentTileSchedulerILi256ELi256ELb0ELb1ELb0EEEEEEEEEvNT_6ParamsE)
        /*011c*/ 	.word	0x00000000


	//----- nvinfo : EIATTR_REGCOUNT
	.align		4
.L_58:
        /*0120*/ 	.byte	0x04, 0x2f
        /*0122*/ 	.short	(.L_60 - .L_59)
	.align		4
.L_59:
        /*0124*/ 	.word	index@(_ZN7cutlass13device_kernelIN5flash19enable_sm80_to_sm89INS1_16FlashAttnFwdSm80INS1_25CollectiveMainloopFwdSm80ILi8ELi1ELb1EN4cute5tupleIJNS5_1CILi128EEENS7_ILi96EEES8_EEELi128ENS_6half_tEfNS_4arch4Sm80ELb0ELb1ELb0ELb1ELb1ELb1ELb1ELb0EEENS1_21CollectiveEpilogueFwdINS6_IJS8_S8_S9_EEENS6_IJNS7_ILi1EEESH_SH_EEESB_SD_Li256ELb1ELb1ELb0ELb0EEENS1_19SingleTileSchedulerILb1ELb0ELb1ELi128EEEEEEEEEvNT_6ParamsE)
        /*0128*/ 	.word	0x00000004


	//----- nvinfo : EIATTR_FRAME_SIZE
	.align		4
.L_60:
        /*012c*/ 	.byte	0x04, 0x11
        /*012e*/ 	.short	(.L_62 - .L_61)
	.align		4
.L_61:
        /*0130*/ 	.word	index@(_ZN7cutlass13device_kernelIN5flash19enable_sm80_to_sm89INS1_16FlashAttnFwdSm80INS1_25CollectiveMainloopFwdSm80ILi8ELi1ELb1EN4cute5tupleIJNS5_1CILi128EEENS7_ILi96EEES8_EEELi128ENS_6half_tEfNS_4arch4Sm80ELb0ELb1ELb0ELb1ELb1ELb1ELb1ELb0EEENS1_21CollectiveEpilogueFwdINS6_IJS8_S8_S9_EEENS6_IJNS7_ILi1EEESH_SH_EEESB_SD_Li256ELb1ELb1ELb0ELb0EEENS1_19SingleTileSchedulerILb1ELb0ELb1ELi128EEEEEEEEEvNT_6ParamsE)
        /*0134*/ 	.word	0x00000000


	//----- nvinfo : EIATTR_REGCOUNT
	.align		4
.L_62:
        /*0138*/ 	.byte	0x04, 0x2f
        /*013a*/ 	.short	(.L_64 - .L_63)
	.align		4
.L_63:
        /*013c*/ 	.word	index@(_ZN7cutlass13device_kernelIN5flash19enable_sm80_to_sm89INS1_16FlashAttnFwdSm80INS1_25CollectiveMainloopFwdSm80ILi8ELi1ELb1EN4cute5tupleIJNS5_1CILi128EEENS7_ILi96EEES8_EEELi128ENS_6half_tEfNS_4arch4Sm80ELb0ELb1ELb0ELb1ELb1ELb0ELb1ELb0EEENS1_21CollectiveEpilogueFwdINS6_IJS8_S8_S9_EEENS6_IJNS7_ILi1EEESH_SH_EEESB_SD_Li256ELb1ELb1ELb0ELb0EEENS1_19SingleTileSchedulerILb1ELb0ELb1ELi128EEEEEEEEEvNT_6ParamsE)
        /*0140*/ 	.word	0x00000004


	//----- nvinfo : EIATTR_FRAME_SIZE
	.align		4
.L_64:
        /*0144*/ 	.byte	0x04, 0x11
        /*0146*/ 	.short	(.L_66 - .L_65)
	.align		4
.L_65:
        /*0148*/ 	.word	index@(_ZN7cutlass13device_kernelIN5flash19enable_sm80_to_sm89INS1_16FlashAttnFwdSm80INS1_25CollectiveMainloopFwdSm80ILi8ELi1ELb1EN4cute5tupleIJNS5_1CILi128EEENS7_ILi96EEES8_EEELi128ENS_6half_tEfNS_4arch4Sm80ELb0ELb1ELb0ELb1ELb1ELb0ELb1ELb0EEENS1_21CollectiveEpilogueFwdINS6_IJS8_S8_S9_EEENS6_IJNS7_ILi1EEESH_SH_EEESB_SD_Li256ELb1ELb1ELb0ELb0EEENS1_19SingleTileSchedulerILb1ELb0ELb1ELi128EEEEEEEEEvNT_6ParamsE)
        /*014c*/ 	.word	0x00000000


	//----- nvinfo : EIATTR_REGCOUNT
	.align		4
.L_66:
        /*0150*/ 	.byte	0x04, 0x2f
        /*0152*/ 	.short	(.L_68 - .L_67)
	.align		4
.L_67:
        /*0154*/ 	.word	index@(_ZN7cutlass13device_kernelIN5flash19enable_sm80_to_sm89INS1_16FlashAttnFwdSm80INS1_25CollectiveMainloopFwdSm80ILi8ELi1ELb1EN4cute5tupleIJNS5_1CILi128EEENS7_ILi96EEES8_EEELi128ENS_6half_tEfNS_4arch4Sm80ELb0ELb1ELb0ELb0ELb1ELb0ELb1ELb0EEENS1_21CollectiveEpilogueFwdINS6_IJS8_S8_S9_EEENS6_IJNS7_ILi1EEESH_SH_EEESB_SD_Li256ELb0ELb1ELb0ELb0EEENS1_19SingleTileSchedulerILb0ELb0ELb1ELi128EEEEEEEEEvNT_6ParamsE)
        /*0158*/ 	.word	0x00000004


	//----- nvinfo : EIATTR_FRAME_SIZE
	.align		4
.L_68:
        /*015c*/ 	.byte	0x04, 0x11
        /*015e*/ 	.short	(.L_70 - .L_69)
	.align		4
.L_69:
        /*0160*/ 	.word	index@(_ZN7cutlass13device_kernelIN5flash19enable_sm80_to_sm89INS1_16FlashAttnFwdSm80INS1_25CollectiveMainloopFwdSm80ILi8ELi1ELb1EN4cute5tupleIJNS5_1CILi128EEENS7_ILi96EEES8_EEELi128ENS_6half_tEfNS_4arch4Sm80ELb0ELb1ELb0ELb0ELb1ELb0ELb1ELb0EEENS1_21CollectiveEpilogueFwdINS6_IJS8_S8_S9_EEENS6_IJNS7_ILi1EEESH_SH_EEESB_SD_Li256ELb0ELb1ELb0ELb0EEENS1_19SingleTileSchedulerILb0ELb0ELb1ELi128EEEEEEEEEvNT_6ParamsE)
        /*0164*/ 	.word	0x00000000


	//----- nvinfo : EIATTR_REGCOUNT
	.align		4
.L_70:
        /*0168*/ 	.byte	0x04, 0x2f
        /*016a*/ 	.short	(.L_72 - .L_71)
	.align		4
.L_71:
        /*016c*/ 	.word	index@(_ZN7cutlass13device_kernelIN5flash19enable_sm80_to_sm89INS1_16FlashAttnFwdSm80INS1_25CollectiveMainloopFwdSm80ILi8ELi1ELb1EN4cute5tupleIJNS5_1CILi128EEES8_S8_EEELi128ENS_6half_tEfNS_4arch4Sm80ELb0ELb0ELb0ELb1ELb1ELb1ELb1ELb0EEENS1_21CollectiveEpilogueFwdIS9_NS6_IJNS7_ILi1EEESF_SF_EEESA_SC_Li256ELb1ELb1ELb0ELb0EEENS1_19SingleTileSchedulerILb1ELb0ELb1ELi128EEEEEEEEEvNT_6ParamsE)
        /*0170*/ 	.word	0x00000004


	//----- nvinfo : EIATTR_FRAME_SIZE
	.align		4
.L_72:
        /*0174*/ 	.byte	0x04, 0x11
        /*0176*/ 	.short	(.L_74 - .L_73)
	.align		4
.L_73:
        /*0178*/ 	.word	index@(_ZN7cutlass13device_kernelIN5flash19enable_sm80_to_sm89INS1_16FlashAttnFwdSm80INS1_25CollectiveMainloopFwdSm80ILi8ELi1ELb1EN4cute5tupleIJNS5_1CILi128EEES8_S8_EEELi128ENS_6half_tEfNS_4arch4Sm80ELb0ELb0ELb0ELb1ELb1ELb1ELb1ELb0EEENS1_21CollectiveEpilogueFwdIS9_NS6_IJNS7_ILi1EEESF_SF_EEESA_SC_Li256ELb1ELb1ELb0ELb0EEENS1_19SingleTileSchedulerILb1ELb0ELb1ELi128EEEEEEEEEvNT_6ParamsE)
        /*017c*/ 	.word	0x00000000


	//----- nvinfo : EIATTR_REGCOUNT
	.align		4
.L_74:
        /*0180*/ 	.byte	0x04, 0x2f
        /*0182*/ 	.short	(.L_76 - .L_75)
	.align		4
.L_75:
        /*0184*/ 	.word	index@(_ZN7cutlass13device_kernelIN5flash19enable_sm80_to_sm89INS1_16FlashAttnFwdSm80INS1_25CollectiveMainloopFwdSm80ILi8ELi1ELb1EN4cute5tupleIJNS5_1CILi128EEES8_S8_EEELi128ENS_6half_tEfNS_4arch4Sm80ELb0ELb0ELb0ELb1ELb1ELb0ELb1ELb0EEENS1_21CollectiveEpilogueFwdIS9_NS6_IJNS7_ILi1EEESF_SF_EEESA_SC_Li256ELb1ELb1ELb0ELb0EEENS1_19SingleTileSchedulerILb1ELb0ELb1ELi128EEEEEEEEEvNT_6ParamsE)
        /*0188*/ 	.word	0x00000004


	//----- nvinfo : EIATTR_FRAME_SIZE
	.align		4
.L_76:
        /*018c*/ 	.byte	0x04, 0x11
        /*018e*/ 	.short	(.L_78 - .L_77)
	.align		4
.L_77:
        /*0190*/ 	.word	index@(_ZN7cutlass13device_kernelIN5flash19enable_sm80_to_sm89INS1_16FlashAttnFwdSm80INS1_25CollectiveMainloopFwdSm80ILi8ELi1ELb1EN4cute5tupleIJNS5_1CILi128EEES8_S8_EEELi128ENS_6half_tEfNS_4arch4Sm80ELb0ELb0ELb0ELb1ELb1ELb0ELb1ELb0EEENS1_21CollectiveEpilogueFwdIS9_NS6_IJNS7_ILi1EEESF_SF_EEESA_SC_Li256ELb1ELb1ELb0ELb0EEENS1_19SingleTileSchedulerILb1ELb0ELb1ELi128EEEEEEEEEvNT_6ParamsE)
        /*0194*/ 	.word	0x00000000


	//----- nvinfo : EIATTR_REGCOUNT
	.align		4
.L_78:
        /*0198*/ 	.byte	0x04, 0x2f
        /*019a*/ 	.short	(.L_80 - .L_79)
	.align		4
.L_79:
        /*019c*/ 	.word	index@(_ZN7cutlass13device_kernelIN5flash19enable_sm80_to_sm89INS1_16FlashAttnFwdSm80INS1_25CollectiveMainloopFwdSm80ILi8ELi1ELb1EN4cute5tupleIJNS5_1CILi128EEES8_S8_EEELi128ENS_6half_tEfNS_4arch4Sm80ELb0ELb0ELb0ELb0ELb1ELb0ELb1ELb0EEENS1_21CollectiveEpilogueFwdIS9_NS6_IJNS7_ILi1EEESF_SF_EEESA_SC_Li256ELb0ELb1ELb0ELb0EEENS1_19SingleTileSchedulerILb0ELb0ELb1ELi128EEEEEEEEEvNT_6ParamsE)
        /*01a0*/ 	.word	0x00000004


	//----- nvinfo : EIATTR_FRAME_SIZE
	.align		4
.L_80:
        /*01a4*/ 	.byte	0x04, 0x11
        /*01a6*/ 	.short	(.L_82 - .L_81)
	.align		4
.L_81:
        /*01a8*/ 	.word	index@(_ZN7cutlass13device_kernelIN5flash19enable_sm80_to_sm89INS1_16FlashAttnFwdSm80INS1_25CollectiveMainloopFwdSm80ILi8ELi1ELb1EN4cute5tupleIJNS5_1CILi128EEES8_S8_EEELi128ENS_6half_tEfNS_4arch4Sm80ELb0ELb0ELb0ELb0ELb1ELb0ELb1ELb0EEENS1_21CollectiveEpilogueFwdIS9_NS6_IJNS7_ILi1EEESF_SF_EEESA_SC_Li256ELb0ELb1ELb0ELb0EEENS1_19SingleTileSchedulerILb0ELb0ELb1ELi128EEEEEEEEEvNT_6ParamsE)
        /*01ac*/ 	.word	0x00000000


	//----- nvinfo : EIATTR_MIN_STACK_SIZE
	.align		4
.L_82:
        /*01b0*/ 	.byte	0x04, 0x12
        /*01b2*/ 	.short	(.L_84 - .L_83)
	.align		4
.L_83:
        /*01b4*/ 	.word	index@(_ZN7cutlass13device_kernelIN5flash19enable_sm80_to_sm89INS1_16FlashAttnFwdSm80INS1_25CollectiveMainloopFwdSm80ILi8ELi1ELb1EN4cute5tupleIJNS5_1CILi128EEES8_S8_EEELi128ENS_6half_tEfNS_4arch4Sm80ELb0ELb0ELb0ELb0ELb1ELb0ELb1ELb0EEENS1_21CollectiveEpilogueFwdIS9_NS6_IJNS7_ILi1EEESF_SF_EEESA_SC_Li256ELb0ELb1ELb0ELb0EEENS1_19SingleTileSchedulerILb0ELb0ELb1ELi128EEEEEEEEEvNT_6ParamsE)
        /*01b8*/ 	.word	0x00000000


	//----- nvinfo : EIATTR_MIN_STACK_SIZE
	.align		4
.L_84:
        /*01bc*/ 	.byte	0x04, 0x12
        /*01be*/ 	.short	(.L_86 - .L_85)
	.align		4
.L_85:
        /*01c0*/ 	.word	index@(_ZN7cutlass13device_kernelIN5flash19enable_sm80_to_sm89INS1_16FlashAttnFwdSm80INS1_25CollectiveMainloopFwdSm80ILi8ELi1ELb1EN4cute5tupleIJNS5_1CILi128EEES8_S8_EEELi128ENS_6half_tEfNS_4arch4Sm80ELb0ELb0ELb0ELb1ELb1ELb0ELb1ELb0EEENS1_21CollectiveEpilogueFwdIS9_NS6_IJNS7_ILi1EEESF_SF_EEESA_SC_Li256ELb1ELb1ELb0ELb0EEENS1_19SingleTileSchedulerILb1ELb0ELb1ELi128EEEEEEEEEvNT_6ParamsE)
        /*01c4*/ 	.word	0x00000000


	//----- nvinfo : EIATTR_MIN_STACK_SIZE
	.align		4
.L_86:
        /*01c8*/ 	.byte	0x04, 0x12
        /*01ca*/ 	.short	(.L_88 - .L_87)
	.align		4
.L_87:
        /*01cc*/ 	.word	index@(_ZN7cutlass13device_kernelIN5flash19enable_sm80_to_sm89INS1_16FlashAttnFwdSm80INS1_25CollectiveMainloopFwdSm80ILi8ELi1ELb1EN4cute5tupleIJNS5_1CILi128EEES8_S8_EEELi128ENS_6half_tEfNS_4arch4Sm80ELb0ELb0ELb0ELb1ELb1ELb1ELb1ELb0EEENS1_21CollectiveEpilogueFwdIS9_NS6_IJNS7_ILi1EEESF_SF_EEESA_SC_Li256ELb1ELb1ELb0ELb0EEENS1_19SingleTileSchedulerILb1ELb0ELb1ELi128EEEEEEEEEvNT_6ParamsE)
        /*01d0*/ 	.word	0x00000000


	//----- nvinfo : EIATTR_MIN_STACK_SIZE
	.align		4
.L_88:
        /*01d4*/ 	.byte	0x04, 0x12
        /*01d6*/ 	.short	(.L_90 - .L_89)
	.align		4
.L_89:
        /*01d8*/ 	.word	index@(_ZN7cutlass13device_kernelIN5flash19enable_sm80_to_sm89INS1_16FlashAttnFwdSm80INS1_25CollectiveMainloopFwdSm80ILi8ELi1ELb1EN4cute5tupleIJNS5_1CILi128EEENS7_ILi96EEES8_EEELi128ENS_6half_tEfNS_4arch4Sm80ELb0ELb1ELb0ELb0ELb1ELb0ELb1ELb0EEENS1_21CollectiveEpilogueFwdINS6_IJS8_S8_S9_EEENS6_IJNS7_ILi1EEESH_SH_EEESB_SD_Li256ELb0ELb1ELb0ELb0EEENS1_19SingleTileSchedulerILb0ELb0ELb1ELi128EEEEEEEEEvNT_6ParamsE)
        /*01dc*/ 	.word	0x00000000


	//----- nvinfo : EIATTR_MIN_STACK_SIZE
	.align		4
.L_90:
        /*01e0*/ 	.byte	0x04, 0x12
        /*01e2*/ 	.short	(.L_92 - .L_91)
	.align		4
.L_91:
        /*01e4*/ 	.word	index@(_ZN7cutlass13device_kernelIN5flash19enable_sm80_to_sm89INS1_16FlashAttnFwdSm80INS1_25CollectiveMainloopFwdSm80ILi8ELi1ELb1EN4cute5tupleIJNS5_1CILi128EEENS7_ILi96EEES8_EEELi128ENS_6half_tEfNS_4arch4Sm80ELb0ELb1ELb0ELb1ELb1ELb0ELb1ELb0EEENS1_21CollectiveEpilogueFwdINS6_IJS8_S8_S9_EEENS6_IJNS7_ILi1EEESH_SH_EEESB_SD_Li256ELb1ELb1ELb0ELb0EEENS1_19SingleTileSchedulerILb1ELb0ELb1ELi128EEEEEEEEEvNT_6ParamsE)
        /*01e8*/ 	.word	0x00000000


	//----- nvinfo : EIATTR_MIN_STACK_SIZE
	.align		4
.L_92:
        /*01ec*/ 	.byte	0x04, 0x12
        /*01ee*/ 	.short	(.L_94 - .L_93)
	.align		4
.L_93:
        /*01f0*/ 	.word	index@(_ZN7cutlass13device_kernelIN5flash19enable_sm80_to_sm89INS1_16FlashAttnFwdSm80INS1_25CollectiveMainloopFwdSm80ILi8ELi1ELb1EN4cute5tupleIJNS5_1CILi128EEENS7_ILi96EEES8_EEELi128ENS_6half_tEfNS_4arch4Sm80ELb0ELb1ELb0ELb1ELb1ELb1ELb1ELb0EEENS1_21CollectiveEpilogueFwdINS6_IJS8_S8_S9_EEENS6_IJNS7_ILi1EEESH_SH_EEESB_SD_Li256ELb1ELb1ELb0ELb0EEENS1_19SingleTileSchedulerILb1ELb0ELb1ELi128EEEEEEEEEvNT_6ParamsE)
        /*01f4*/ 	.word	0x00000000


	//----- nvinfo : EIATTR_MIN_STACK_SIZE
	.align		4
.L_94:
        /*01f8*/ 	.byte	0x04, 0x12
        /*01fa*/ 	.short	(.L_96 - .L_95)
	.align		4
.L_95:
        /*01fc*/ 	.word	index@(_ZN7cutlass13device_kernelIN5flash19enable_sm80_to_sm89INS1_16FlashAttnFwdSm80INS1_25CollectiveMainloopFwdSm80ILi8ELi1ELb1EN4cute5tupleIJNS5_1CILi128EEES8_S8_EEELi128ENS_6half_tEfNS_4arch4Sm80ELb1ELb0ELb0ELb0ELb1ELb0ELb1ELb0EEENS1_21CollectiveEpilogueFwdIS9_NS6_IJNS7_ILi1EEESF_SF_EEESA_SC_Li256ELb0ELb1ELb0ELb0EEENS1_30DynamicPersistentTileSchedulerILi256ELi256ELb0ELb1ELb0EEEEEEEEEvNT_6ParamsE)
        /*0200*/ 	.word	0x00000000


	//----- nvinfo : EIATTR_MIN_STACK_SIZE
	.align		4
.L_96:
        /*0204*/ 	.byte	0x04, 0x12
        /*0206*/ 	.short	(.L_98 - .L_97)
	.align		4
.L_97:
        /*0208*/ 	.word	index@(_ZN7cutlass13device_kernelIN5flash19enable_sm80_to_sm89INS1_16FlashAttnFwdSm80INS1_25CollectiveMainloopFwdSm80ILi8ELi1ELb1EN4cute5tupleIJNS5_1CILi128EEES8_S8_EEELi128ENS_6half_tEfNS_4arch4Sm80ELb1ELb0ELb0ELb1ELb1ELb0ELb1ELb0EEENS1_21CollectiveEpilogueFwdIS9_NS6_IJNS7_ILi1EEESF_SF_EEESA_SC_Li256ELb1ELb1ELb0ELb0EEENS1_19SingleTileSchedulerILb1ELb0ELb1ELi128EEEEEEEEEvNT_6ParamsE)
        /*020c*/ 	.word	0x00000000


	//----- nvinfo : EIATTR_MIN_STACK_SIZE
	.align		4
.L_98:
        /*0210*/ 	.byte	0x04, 0x12
        /*0212*/ 	.short	(.L_100 - .L_99)
	.align		4
.L_99:
        /*0214*/ 	.word	index@(_ZN7cutlass13device_kernelIN5flash19enable_sm80_to_sm89INS1_16FlashAttnFwdSm80INS1_25CollectiveMainloopFwdSm80ILi8ELi1ELb1EN4cute5tupleIJNS5_1CILi128EEES8_S8_EEELi128ENS_6half_tEfNS_4arch4Sm80ELb1ELb0ELb0ELb1ELb1ELb1ELb1ELb0EEENS1_21CollectiveEpilogueFwdIS9_NS6_IJNS7_ILi1EEESF_SF_EEESA_SC_Li256ELb1ELb1ELb0ELb0EEENS1_19SingleTileSchedulerILb1ELb0ELb1ELi128EEEEEEEEEvNT_6ParamsE)
        /*0218*/ 	.word	0x00000000


	//----- nvinfo : EIATTR_MIN_STACK_SIZE
	.align		4
.L_100:
        /*021c*/ 	.byte	0x04, 0x12
        /*021e*/ 	.short	(.L_102 - .L_101)
	.align		4
.L_101:
        /*0220*/ 	.word	index@(_ZN7cutlass13device_kernelIN5flash19enable_sm80_to_sm89INS1_16FlashAttnFwdSm80INS1_25CollectiveMainloopFwdSm80ILi4ELi1ELb0EN4cute5tupleIJNS5_1CILi128EEENS7_ILi64EEES8_EEELi128ENS_6half_tEfNS_4arch4Sm80ELb0ELb0ELb0ELb0ELb1ELb0ELb1ELb0EEENS1_21CollectiveEpilogueFwdINS6_IJS8_S8_S9_EEENS6_IJNS7_ILi1EEESH_SH_EEESB_SD_Li128ELb0ELb1ELb0ELb0EEENS1_19SingleTileSchedulerILb0ELb0ELb1ELi128EEEEEEEEEvNT_6ParamsE)
        /*0224*/ 	.word	0x00000000


	//----- nvinfo : EIATTR_MIN_STACK_SIZE
	.align		4
.L_102:
        /*0228*/ 	.byte	0x04, 0x12
        /*022a*/ 	.short	(.L_104 - .L_103)
	.align		4
.L_103:
        /*022c*/ 	.word	index@(_ZN7cutlass13device_kernelIN5flash19enable_sm80_to_sm89INS1_16FlashAttnFwdSm80INS1_25CollectiveMainloopFwdSm80ILi4ELi1ELb0EN4cute5tupleIJNS5_1CILi128EEENS7_ILi64EEES8_EEELi128ENS_6half_tEfNS_4arch4Sm80ELb0ELb0ELb0ELb1ELb1ELb0ELb1ELb0EEENS1_21CollectiveEpilogueFwdINS6_IJS8_S8_S9_EEENS6_IJNS7_ILi1EEESH_SH_EEESB_SD_Li128ELb1ELb1ELb0ELb0EEENS1_19SingleTileSchedulerILb1ELb0ELb1ELi128EEEEEEEEEvNT_6ParamsE)
        /*0230*/ 	.word	0x00000000


	//----- nvinfo : EIATTR_MIN_STACK_SIZE
	.align		4
.L_104:
        /*0234*/ 	.byte	0x04, 0x12
        /*0236*/ 	.short	(.L_106 - .L_105)
	.align		4
.L_105:
        /*0238*/ 	.word	index@(_ZN7cutlass13device_kernelIN5flash19enable_sm80_to_sm89INS1_16FlashAttnFwdSm80INS1_25CollectiveMainloopFwdSm80ILi4ELi1ELb0EN4cute5tupleIJNS5_1CILi128EEENS7_ILi64EEES8_EEELi128ENS_6half_tEfNS_4arch4Sm80ELb0ELb0ELb0ELb1ELb1ELb1ELb1ELb0EEENS1_21CollectiveEpilogueFwdINS6_IJS8_S8_S9_EEENS6_IJNS7_ILi1EEESH_SH_EEESB_SD_Li128ELb1ELb1ELb0ELb0EEENS1_19SingleTileSchedulerILb1ELb0ELb1ELi128EEEEEEEEEvNT_6ParamsE)
        /*023c*/ 	.word	0x00000000


	//----- nvinfo : EIATTR_MIN_STACK_SIZE
	.align		4
.L_106:
        /*0240*/ 	.byte	0x04, 0x12
        /*0242*/ 	.short	(.L_108 - .L_107)
	.align		4
.L_107:
        /*0244*/ 	.word	index@(_ZN7cutlass13device_kernelIN5flash19enable_sm80_to_sm89INS1_16FlashAttnFwdSm80INS1_25CollectiveMainloopFwdSm80ILi4ELi1ELb0EN4cute5tupleIJNS5_1CILi128EEENS7_ILi48EEES8_EEELi128ENS_6half_tEfNS_4arch4Sm80ELb0ELb1ELb0ELb0ELb1ELb0ELb1ELb0EEENS1_21CollectiveEpilogueFwdINS6_IJS8_S8_S9_EEENS6_IJNS7_ILi1EEESH_SH_EEESB_SD_Li128ELb0ELb1ELb0ELb0EEENS1_19SingleTileSchedulerILb0ELb0ELb1ELi128EEEEEEEEEvNT_6ParamsE)
        /*0248*/ 	.word	0x00000000


	//----- nvinfo : EIATTR_MIN_STACK_SIZE
	.align		4
.L_108:
        /*024c*/ 	.byte	0x04, 0x12
        /*024e*/ 	.short	(.L_110 - .L_109)
	.align		4
.L_109:
        /*0250*/ 	.word	index@(_ZN7cutlass13device_kernelIN5flash19enable_sm80_to_sm89INS1_16FlashAttnFwdSm80INS1_25CollectiveMainloopFwdSm80ILi4ELi1ELb0EN4cute5tupleIJNS5_1CILi128EEENS7_ILi48EEES8_EEELi128ENS_6half_tEfNS_4arch4Sm80ELb0ELb1ELb0ELb1ELb1ELb0ELb1ELb0EEENS1_21CollectiveEpilogueFwdINS6_IJS8_S8_S9_EEENS6_IJNS7_ILi1EEESH_SH_EEESB_SD_Li128ELb1ELb1ELb0ELb0EEENS1_19SingleTileSchedulerILb1ELb0ELb1ELi128EEEEEEEEEvNT_6ParamsE)
        /*0254*/ 	.word	0x00000000


	//----- nvinfo : EIATTR_MIN_STACK_SIZE
	.align		4
.L_110:
        /*0258*/ 	.byte	0x04, 0x12
        /*025a*/ 	.short	(.L_112 - .L_111)
	.align		4
.L_111:
        /*025c*/ 	.word	index@(_ZN7cutlass13device_kernelIN5flash19enable_sm80_to_sm89INS1_16FlashAttnFwdSm80INS1_25CollectiveMainloopFwdSm80ILi4ELi1ELb0EN4cute5tupleIJNS5_1CILi128EEENS7_ILi48EEES8_EEELi128ENS_6half_tEfNS_4arch4Sm80ELb0ELb1ELb0ELb1ELb1ELb1ELb1ELb0EEENS1_21CollectiveEpilogueFwdINS6_IJS8_S8_S9_EEENS6_IJNS7_ILi1EEESH_SH_EEESB_SD_Li128ELb1ELb1ELb0ELb0EEENS1_19SingleTileSchedulerILb1ELb0ELb1ELi128EEEEEEEEEvNT_6ParamsE)
        /*0260*/ 	.word	0x00000000


	//----- nvinfo : EIATTR_MIN_STACK_SIZE
	.align		4
.L_112:
        /*0264*/ 	.byte	0x04, 0x12
        /*0266*/ 	.short	(.L_114 - .L_113)
	.align		4
.L_113:
        /*0268*/ 	.word	index@(_ZN7cutlass13device_kernelIN5flash19enable_sm80_to_sm89INS1_16FlashAttnFwdSm80INS1_25CollectiveMainloopFwdSm80ILi4ELi1ELb0EN4cute5tupleIJNS5_1CILi128EEENS7_ILi64EEES8_EEELi128ENS_6half_tEfNS_4arch4Sm80ELb1ELb0ELb0ELb0ELb1ELb0ELb1ELb0EEENS1_21CollectiveEpilogueFwdINS6_IJS8_S8_S9_EEENS6_IJNS7_ILi1EEESH_SH_EEESB_SD_Li128ELb0ELb1ELb0ELb0EEENS1_30DynamicPersistentTileSchedulerILi128ELi128ELb0ELb1ELb0EEEEEEEEEvNT_6ParamsE)
        /*026c*/ 	.word	0x00000000


	//----- nvinfo : EIATTR_MIN_STACK_SIZE
	.align		4
.L_114:
        /*0270*/ 	.byte	0x04, 0x12
        /*0272*/ 	.short	(.L_116 - .L_115)
	.align		4
.L_115:
        /*0274*/ 	.word	index@(_ZN7cutlass13device_kernelIN5flash19enable_sm80_to_sm89INS1_16FlashAttnFwdSm80INS1_25CollectiveMainloopFwdSm80ILi4ELi1ELb0EN4cute5tupleIJNS5_1CILi128EEENS7_ILi64EEES8_EEELi128ENS_6half_tEfNS_4arch4Sm80ELb1ELb0ELb0ELb1ELb1ELb0ELb1ELb0EEENS1_21CollectiveEpilogueFwdINS6_IJS8_S8_S9_EEENS6_IJNS7_ILi1EEESH_SH_EEESB_SD_Li128ELb1ELb1ELb0ELb0EEENS1_19SingleTileSchedulerILb1ELb0ELb1ELi128EEEEEEEEEvNT_6ParamsE)
        /*0278*/ 	.word	0x00000000


	//----- nvinfo : EIATTR_MIN_STACK_SIZE
	.align		4
.L_116:
        /*027c*/ 	.byte	0x04, 0x12
        /*027e*/ 	.short	(.L_118 - .L_117)
	.align		4
.L_117:
        /*0280*/ 	.word	index@(_ZN7cutlass13device_kernelIN5flash19enable_sm80_to_sm89INS1_16FlashAttnFwdSm80INS1_25CollectiveMainloopFwdSm80ILi4ELi1ELb0EN4cute5tupleIJNS5_1CILi128EEENS7_ILi64EEES8_EEELi128ENS_6half_tEfNS_4arch4Sm80ELb1ELb0ELb0ELb1ELb1ELb1ELb1ELb0EEENS1_21CollectiveEpilogueFwdINS6_IJS8_S8_S9_EEENS6_IJNS7_ILi1EEESH_SH_EEESB_SD_Li128ELb1ELb1ELb0ELb0EEENS1_19SingleTileSchedulerILb1ELb0ELb1ELi128EEEEEEEEEvNT_6ParamsE)
        /*0284*/ 	.word	0x00000000
.L_118:


//--------------------- .nv.compat                --------------------------
	.section	.nv.compat,"",@"SHT_CUDA_COMPAT_INFO"
	.align	4
        /*0000*/ 	.byte	0x02, 0x09, 0x01, 0x00, 0x02, 0x02, 0x01, 0x00, 0x02, 0x05, 0x05, 0x00, 0x03, 0x07, 0x01, 0x01
        /*0010*/ 	.byte	0x02, 0x03, 0x00, 0x00, 0x02, 0x06, 0x01, 0x00, 0x04, 0x0b, 0x08, 0x00, 0x00, 0x00, 0x00, 0x00
        /*0020*/ 	.byte	0x00, 0x00, 0x00, 0x00


//--------------------- .nv.info._ZN7cutlass13device_kernelIN5flash19enable_sm80_to_sm89INS1_16FlashAttnFwdSm80INS1_25CollectiveMainloopFwdSm80ILi8ELi1ELb1EN4cute5tupleIJNS5_1CILi128EEES8_S8_EEELi128ENS_6half_tEfNS_4arch4Sm80ELb0ELb0ELb0ELb0ELb1ELb0ELb1ELb0EEENS1_21CollectiveEpilogueFwdIS9_NS6_IJNS7_ILi1EEESF_SF_EEESA_SC_Li256ELb0ELb1ELb0ELb0EEENS1_19SingleTileSchedulerILb0ELb0ELb1ELi128EEEEEEEEEvNT_6ParamsE --------------------------
	.section	.nv.info._ZN7cutlass13device_kernelIN5flash19enable_sm80_to_sm89INS1_16FlashAttnFwdSm80INS1_25CollectiveMainloopFwdSm80ILi8ELi1ELb1EN4cute5tupleIJNS5_1CILi128EEES8_S8_EEELi128ENS_6half_tEfNS_4arch4Sm80ELb0ELb0ELb0ELb0ELb1ELb0ELb1ELb0EEENS1_21CollectiveEpilogueFwdIS9_NS6_IJNS7_ILi1EEESF_SF_EEESA_SC_Li256ELb0ELb1ELb0ELb0EEENS1_19SingleTileSchedulerILb0ELb0ELb1ELi128EEEEEEEEEvNT_6ParamsE,"",@"SHT_CUDA_INFO"
	.sectionflags	@""
	.align	4


	//----- nvinfo : EIATTR_CUDA_API_VERSION
	.align		4
        /*0000*/ 	.byte	0x04, 0x37
        /*0002*/ 	.short	(.L_120 - .L_119)
.L_119:
        /*0004*/ 	.word	0x00000082


	//----- nvinfo : EIATTR_KPARAM_INFO
	.align		4
.L_120:
        /*0008*/ 	.byte	0x04, 0x17
        /*000a*/ 	.short	(.L_122 - .L_121)
.L_121:
        /*000c*/ 	.word	0x00000000
        /*0010*/ 	.short	0x0000
        /*0012*/ 	.short	0x0000
        /*0014*/ 	.byte	0x00, 0xf0, 0x61, 0x10


	//----- nvinfo : EIATTR_SPARSE_MMA_MASK
	.align		4
.L_122:
        /*0018*/ 	.byte	0x03, 0x50
        /*001a*/ 	.short	0x0000


	//----- nvinfo : EIATTR_MAXREG_COUNT
	.align		4
        /*001c*/ 	.byte	0x03, 0x1b
        /*001e*/ 	.short	0x00ff


	//----- nvinfo : EIATTR_MERCURY_ISA_VERSION
	.align		4
        /*0020*/ 	.byte	0x03, 0x5f
        /*0022*/ 	.short	0x0101


	//----- nvinfo : EIATTR_EXIT_INSTR_OFFSETS
	.align		4
        /*0024*/ 	.byte	0x04, 0x1c
        /*0026*/ 	.short	(.L_124 - .L_123)


	//   ....[0]....
.L_123:
        /*0028*/ 	.word	0x00000010


	//----- nvinfo : EIATTR_MAX_THREADS
	.align		4
.L_124:
        /*002c*/ 	.byte	0x04, 0x05
        /*002e*/ 	.short	(.L_126 - .L_125)
.L_125:
        /*0030*/ 	.word	0x00000100
        /*0034*/ 	.word	0x00000001
        /*0038*/ 	.word	0x00000001


	//----- nvinfo : EIATTR_CBANK_PARAM_SIZE
	.align		4
.L_126:
        /*003c*/ 	.byte	0x03, 0x19
        /*003e*/ 	.short	0x0418


	//----- nvinfo : EIATTR_PARAM_CBANK
	.align		4
        /*0040*/ 	.byte	0x04, 0x0a
        /*0042*/ 	.short	(.L_128 - .L_127)
	.align		4
.L_127:
        /*0044*/ 	.word	index@(.nv.constant0._ZN7cutlass13device_kernelIN5flash19enable_sm80_to_sm89INS1_16FlashAttnFwdSm80INS1_25CollectiveMainloopFwdSm80ILi8ELi1ELb1EN4cute5tupleIJNS5_1CILi128EEES8_S8_EEELi128ENS_6half_tEfNS_4arch4Sm80ELb0ELb0ELb0ELb0ELb1ELb0ELb1ELb0EEENS1_21CollectiveEpilogueFwdIS9_NS6_IJNS7_ILi1EEESF_SF_EEESA_SC_Li256ELb0ELb1ELb0ELb0EEENS1_19SingleTileSchedulerILb0ELb0ELb1ELi128EEEEEEEEEvNT_6ParamsE)
        /*0048*/ 	.short	0x0210
        /*004a*/ 	.short	0x0418


	//----- nvinfo : EIATTR_SW_WAR
	.align		4
.L_128:
        /*004c*/ 	.byte	0x04, 0x36
        /*004e*/ 	.short	(.L_130 - .L_129)
.L_129:
        /*0050*/ 	.word	0x00000008
.L_130:


//--------------------- .nv.info._ZN7cutlass13device_kernelIN5flash19enable_sm80_to_sm89INS1_16FlashAttnFwdSm80INS1_25CollectiveMainloopFwdSm80ILi8ELi1ELb1EN4cute5tupleIJNS5_1CILi128EEES8_S8_EEELi128ENS_6half_tEfNS_4arch4Sm80ELb0ELb0ELb0ELb1ELb1ELb0ELb1ELb0EEENS1_21CollectiveEpilogueFwdIS9_NS6_IJNS7_ILi1EEESF_SF_EEESA_SC_Li256ELb1ELb1ELb0ELb0EEENS1_19SingleTileSchedulerILb1ELb0ELb1ELi128EEEEEEEEEvNT_6ParamsE --------------------------
	.section	.nv.info._ZN7cutlass13device_kernelIN5flash19enable_sm80_to_sm89INS1_16FlashAttnFwdSm80INS1_25CollectiveMainloopFwdSm80ILi8ELi1ELb1EN4cute5tupleIJNS5_1CILi128EEES8_S8_EEELi128ENS_6half_tEfNS_4arch4Sm80ELb0ELb0ELb0ELb1ELb1ELb0ELb1ELb0EEENS1_21CollectiveEpilogueFwdIS9_NS6_IJNS7_ILi1EEESF_SF_EEESA_SC_Li256ELb1ELb1ELb0ELb0EEENS1_19SingleTileSchedulerILb1ELb0ELb1ELi128EEEEEEEEEvNT_6ParamsE,"",@"SHT_CUDA_INFO"
	.sectionflags	@""
	.align	4


	//----- nvinfo : EIATTR_CUDA_API_VERSION
	.align		4
        /*0000*/ 	.byte	0x04, 0x37
        /*0002*/ 	.short	(.L_132 - .L_131)
.L_131:
        /*0004*/ 	.word	0x00000082


	//----- nvinfo : EIATTR_KPARAM_INFO
	.align		4
.L_132:
        /*0008*/ 	.byte	0x04, 0x17
        /*000a*/ 	.short	(.L_134 - .L_133)
.L_133:
        /*000c*/ 	.word	0x00000000
        /*0010*/ 	.short	0x0000
        /*0012*/ 	.short	0x0000
        /*0014*/ 	.byte	0x00, 0xf0, 0x61, 0x10


	//----- nvinfo : EIATTR_SPARSE_MMA_MASK
	.align		4
.L_134:
        /*0018*/ 	.byte	0x03, 0x50
        /*001a*/ 	.short	0x0000


	//----- nvinfo : EIATTR_MAXREG_COUNT
	.align		4
        /*001c*/ 	.byte	0x03, 0x1b
        /*001e*/ 	.short	0x00ff


	//----- nvinfo : EIATTR_MERCURY_ISA_VERSION
	.align		4
        /*0020*/ 	.byte	0x03, 0x5f
        /*0022*/ 	.short	0x0101


	//----- nvinfo : EIATTR_EXIT_INSTR_OFFSETS
	.align		4
        /*0024*/ 	.byte	0x04, 0x1c
        /*0026*/ 	.short	(.L_136 - .L_135)


	//   ....[0]....
.L_135:
        /*0028*/ 	.word	0x00000010


	//----- nvinfo : EIATTR_MAX_THREADS
	.align		4
.L_136:
        /*002c*/ 	.byte	0x04, 0x05
        /*002e*/ 	.short	(.L_138 - .L_137)
.L_137:
        /*0030*/ 	.word	0x00000100
        /*0034*/ 	.word	0x00000001
        /*0038*/ 	.word	0x00000001


	//----- nvinfo : EIATTR_CBANK_PARAM_SIZE
	.align		4
.L_138:
        /*003c*/ 	.byte	0x03, 0x19
        /*003e*/ 	.short	0x0418


	//----- nvinfo : EIATTR_PARAM_CBANK
	.align		4
        /*0040*/ 	.byte	0x04, 0x0a
        /*0042*/ 	.short	(.L_140 - .L_139)
	.align		4
.L_139:
        /*0044*/ 	.word	index@(.nv.constant0._ZN7cutlass13device_kernelIN5flash19enable_sm80_to_sm89INS1_16FlashAttnFwdSm80INS1_25CollectiveMainloopFwdSm80ILi8ELi1ELb1EN4cute5tupleIJNS5_1CILi128EEES8_S8_EEELi128ENS_6half_tEfNS_4arch4Sm80ELb0ELb0ELb0ELb1ELb1ELb0ELb1ELb0EEENS1_21CollectiveEpilogueFwdIS9_NS6_IJNS7_ILi1EEESF_SF_EEESA_SC_Li256ELb1ELb1ELb0ELb0EEENS1_19SingleTileSchedulerILb1ELb0ELb1ELi128EEEEEEEEEvNT_6ParamsE)
        /*0048*/ 	.short	0x0210
        /*004a*/ 	.short	0x0418


	//----- nvinfo : EIATTR_SW_WAR
	.align		4
.L_140:
        /*004c*/ 	.byte	0x04, 0x36
        /*004e*/ 	.short	(.L_142 - .L_141)
.L_141:
        /*0050*/ 	.word	0x00000008
.L_142:


//--------------------- .nv.info._ZN7cutlass13device_kernelIN5flash19enable_sm80_to_sm89INS1_16FlashAttnFwdSm80INS1_25CollectiveMainloopFwdSm80ILi8ELi1ELb1EN4cute5tupleIJNS5_1CILi128EEES8_S8_EEELi128ENS_6half_tEfNS_4arch4Sm80ELb0ELb0ELb0ELb1ELb1ELb1ELb1ELb0EEENS1_21CollectiveEpilogueFwdIS9_NS6_IJNS7_ILi1EEESF_SF_EEESA_SC_Li256ELb1ELb1ELb0ELb0EEENS1_19SingleTileSchedulerILb1ELb0ELb1ELi128EEEEEEEEEvNT_6ParamsE --------------------------
	.section	.nv.info._ZN7cutlass13device_kernelIN5flash19enable_sm80_to_sm89INS1_16FlashAttnFwdSm80INS1_25CollectiveMainloopFwdSm80ILi8ELi1ELb1EN4cute5tupleIJNS5_1CILi128EEES8_S8_EEELi128ENS_6half_tEfNS_4arch4Sm80ELb0ELb0ELb0ELb1ELb1ELb1ELb1ELb0EEENS1_21CollectiveEpilogueFwdIS9_NS6_IJNS7_ILi1EEESF_SF_EEESA_SC_Li256ELb1ELb1ELb0ELb0EEENS1_19SingleTileSchedulerILb1ELb0ELb1ELi128EEEEEEEEEvNT_6ParamsE,"",@"SHT_CUDA_INFO"
	.sectionflags	@""
	.align	4


	//----- nvinfo : EIATTR_CUDA_API_VERSION
	.align		4
        /*0000*/ 	.byte	0x04, 0x37
        /*0002*/ 	.short	(.L_144 - .L_143)
.L_143:
        /*0004*/ 	.word	0x00000082


	//----- nvinfo : EIATTR_KPARAM_INFO
	.align		4
.L_144:
        /*0008*/ 	.byte	0x04, 0x17
        /*000a*/ 	.short	(.L_146 - .L_145)
.L_145:
        /*000c*/ 	.word	0x00000000
        /*0010*/ 	.short	0x0000
        /*0012*/ 	.short	0x0000
        /*0014*/ 	.byte	0x00, 0xf0, 0x61, 0x10


	//----- nvinfo : EIATTR_SPARSE_MMA_MASK
	.align		4
.L_146:
        /*0018*/ 	.byte	0x03, 0x50
        /*001a*/ 	.short	0x0000


	//----- nvinfo : EIATTR_MAXREG_COUNT
	.align		4
        /*001c*/ 	.byte	0x03, 0x1b
        /*001e*/ 	.short	0x00ff


	//----- nvinfo : EIATTR_MERCURY_ISA_VERSION
	.align		4
        /*0020*/ 	.byte	0x03, 0x5f
        /*0022*/ 	.short	0x0101


	//----- nvinfo : EIATTR_EXIT_INSTR_OFFSETS
	.align		4
        /*0024*/ 	.byte	0x04, 0x1c
        /*0026*/ 	.short	(.L_148 - .L_147)


	//   ....[0]....
.L_147:
        /*0028*/ 	.word	0x00000010


	//----- nvinfo : EIATTR_MAX_THREADS
	.align		4
.L_148:
        /*002c*/ 	.byte	0x04, 0x05
        /*002e*/ 	.short	(.L_150 - .L_149)
.L_149:
        /*0030*/ 	.word	0x00000100
        /*0034*/ 	.word	0x00000001
        /*0038*/ 	.word	0x00000001


	//----- nvinfo : EIATTR_CBANK_PARAM_SIZE
	.align		4
.L_150:
        /*003c*/ 	.byte	0x03, 0x19
        /*003e*/ 	.short	0x0418


	//----- nvinfo : EIATTR_PARAM_CBANK
	.align		4
        /*0040*/ 	.byte	0x04, 0x0a
        /*0042*/ 	.short	(.L_152 - .L_151)
	.align		4
.L_151:
        /*0044*/ 	.word	index@(.nv.constant0._ZN7cutlass13device_kernelIN5flash19enable_sm80_to_sm89INS1_16FlashAttnFwdSm80INS1_25CollectiveMainloopFwdSm80ILi8ELi1ELb1EN4cute5tupleIJNS5_1CILi128EEES8_S8_EEELi128ENS_6half_tEfNS_4arch4Sm80ELb0ELb0ELb0ELb1ELb1ELb1ELb1ELb0EEENS1_21CollectiveEpilogueFwdIS9_NS6_IJNS7_ILi1EEESF_SF_EEESA_SC_Li256ELb1ELb1ELb0ELb0EEENS1_19SingleTileSchedulerILb1ELb0ELb1ELi128EEEEEEEEEvNT_6ParamsE)
        /*0048*/ 	.short	0x0210
        /*004a*/ 	.short	0x0418


	//----- nvinfo : EIATTR_SW_WAR
	.align		4
.L_152:
        /*004c*/ 	.byte	0x04, 0x36
        /*004e*/ 	.short	(.L_154 - .L_153)
.L_153:
        /*0050*/ 	.word	0x00000008
.L_154:


//--------------------- .nv.info._ZN7cutlass13device_kernelIN5flash19enable_sm80_to_sm89INS1_16FlashAttnFwdSm80INS1_25CollectiveMainloopFwdSm80ILi8ELi1ELb1EN4cute5tupleIJNS5_1CILi128EEENS7_ILi96EEES8_EEELi128ENS_6half_tEfNS_4arch4Sm80ELb0ELb1ELb0ELb0ELb1ELb0ELb1ELb0EEENS1_21CollectiveEpilogueFwdINS6_IJS8_S8_S9_EEENS6_IJNS7_ILi1EEESH_SH_EEESB_SD_Li256ELb0ELb1ELb0ELb0EEENS1_19SingleTileSchedulerILb0ELb0ELb1ELi128EEEEEEEEEvNT_6ParamsE --------------------------
	.section	.nv.info._ZN7cutlass13device_kernelIN5flash19enable_sm80_to_sm89INS1_16FlashAttnFwdSm80INS1_25CollectiveMainloopFwdSm80ILi8ELi1ELb1EN4cute5tupleIJNS5_1CILi128EEENS7_ILi96EEES8_EEELi128ENS_6half_tEfNS_4arch4Sm80ELb0ELb1ELb0ELb0ELb1ELb0ELb1ELb0EEENS1_21CollectiveEpilogueFwdINS6_IJS8_S8_S9_EEENS6_IJNS7_ILi1EEESH_SH_EEESB_SD_Li256ELb0ELb1ELb0ELb0EEENS1_19SingleTileSchedulerILb0ELb0ELb1ELi128EEEEEEEEEvNT_6ParamsE,"",@"SHT_CUDA_INFO"
	.sectionflags	@""
	.align	4


	//----- nvinfo : EIATTR_CUDA_API_VERSION
	.align		4
        /*0000*/ 	.byte	0x04, 0x37
        /*0002*/ 	.short	(.L_156 - .L_155)
.L_155:
        /*0004*/ 	.word	0x00000082


	//----- nvinfo : EIATTR_KPARAM_INFO
	.align		4
.L_156:
        /*0008*/ 	.byte	0x04, 0x17
        /*000a*/ 	.short	(.L_158 - .L_157)
.L_157:
        /*000c*/ 	.word	0x00000000
        /*0010*/ 	.short	0x0000
        /*0012*/ 	.short	0x0000
        /*0014*/ 	.byte	0x00, 0xf0, 0x61, 0x10


	//----- nvinfo : EIATTR_SPARSE_MMA_MASK
	.align		4
.L_158:
        /*0018*/ 	.byte	0x03, 0x50
        /*001a*/ 	.short	0x0000


	//----- nvinfo : EIATTR_MAXREG_COUNT
	.align		4
        /*001c*/ 	.byte	0x03, 0x1b
        /*001e*/ 	.short	0x00ff


	//----- nvinfo : EIATTR_MERCURY_ISA_VERSION
	.align		4
        /*0020*/ 	.byte	0x03, 0x5f
        /*0022*/ 	.short	0x0101


	//----- nvinfo : EIATTR_EXIT_INSTR_OFFSETS
	.align		4
        /*0024*/ 	.byte	0x04, 0x1c
        /*0026*/ 	.short	(.L_160 - .L_159)


	//   ....[0]....
.L_159:
        /*0028*/ 	.word	0x00000010


	//----- nvinfo : EIATTR_MAX_THREADS
	.align		4
.L_160:
        /*002c*/ 	.byte	0x04, 0x05
        /*002e*/ 	.short	(.L_162 - .L_161)
.L_161:
        /*0030*/ 	.word	0x00000100
        /*0034*/ 	.word	0x00000001
        /*0038*/ 	.word	0x00000001


	//----- nvinfo : EIATTR_CBANK_PARAM_SIZE
	.align		4
.L_162:
        /*003c*/ 	.byte	0x03, 0x19
        /*003e*/ 	.short	0x0418


	//----- nvinfo : EIATTR_PARAM_CBANK
	.align		4
        /*0040*/ 	.byte	0x04, 0x0a
        /*0042*/ 	.short	(.L_164 - .L_163)
	.align		4
.L_163:
        /*0044*/ 	.word	index@(.nv.constant0._ZN7cutlass13device_kernelIN5flash19enable_sm80_to_sm89INS1_16FlashAttnFwdSm80INS1_25CollectiveMainloopFwdSm80ILi8ELi1ELb1EN4cute5tupleIJNS5_1CILi128EEENS7_ILi96EEES8_EEELi128ENS_6half_tEfNS_4arch4Sm80ELb0ELb1ELb0ELb0ELb1ELb0ELb1ELb0EEENS1_21CollectiveEpilogueFwdINS6_IJS8_S8_S9_EEENS6_IJNS7_ILi1EEESH_SH_EEESB_SD_Li256ELb0ELb1ELb0ELb0EEENS1_19SingleTileSchedulerILb0ELb0ELb1ELi128EEEEEEEEEvNT_6ParamsE)
        /*0048*/ 	.short	0x0210
        /*004a*/ 	.short	0x0418


	//----- nvinfo : EIATTR_SW_WAR
	.align		4
.L_164:
        /*004c*/ 	.byte	0x04, 0x36
        /*004e*/ 	.short	(.L_166 - .L_165)
.L_165:
        /*0050*/ 	.word	0x00000008
.L_166:


//--------------------- .nv.info._ZN7cutlass13device_kernelIN5flash19enable_sm80_to_sm89INS1_16FlashAttnFwdSm80INS1_25CollectiveMainloopFwdSm80ILi8ELi1ELb1EN4cute5tupleIJNS5_1CILi128EEENS7_ILi96EEES8_EEELi128ENS_6half_tEfNS_4arch4Sm80ELb0ELb1ELb0ELb1ELb1ELb0ELb1ELb0EEENS1_21CollectiveEpilogueFwdINS6_IJS8_S8_S9_EEENS6_IJNS7_ILi1EEESH_SH_EEESB_SD_Li256ELb1ELb1ELb0ELb0EEENS1_19SingleTileSchedulerILb1ELb0ELb1ELi128EEEEEEEEEvNT_6ParamsE --------------------------
	.section	.nv.info._ZN7cutlass13device_kernelIN5flash19enable_sm80_to_sm89INS1_16FlashAttnFwdSm80INS1_25CollectiveMainloopFwdSm80ILi8ELi1ELb1EN4cute5tupleIJNS5_1CILi128EEENS7_ILi96EEES8_EEELi128ENS_6half_tEfNS_4arch4Sm80ELb0ELb1ELb0ELb1ELb1ELb0ELb1ELb0EEENS1_21CollectiveEpilogueFwdINS6_IJS8_S8_S9_EEENS6_IJNS7_ILi1EEESH_SH_EEESB_SD_Li256ELb1ELb1ELb0ELb0EEENS1_19SingleTileSchedulerILb1ELb0ELb1ELi128EEEEEEEEEvNT_6ParamsE,"",@"SHT_CUDA_INFO"
	.sectionflags	@""
	.align	4


	//----- nvinfo : EIATTR_CUDA_API_VERSION
	.align		4
        /*0000*/ 	.byte	0x04, 0x37
        /*0002*/ 	.short	(.L_168 - .L_167)
.L_167:
        /*0004*/ 	.word	0x00000082


	//----- nvinfo : EIATTR_KPARAM_INFO
	.align		4
.L_168:
        /*0008*/ 	.byte	0x04, 0x17
        /*000a*/ 	.short	(.L_170 - .L_169)
.L_169:
        /*000c*/ 	.word	0x00000000
        /*0010*/ 	.short	0x0000
        /*0012*/ 	.short	0x0000
        /*0014*/ 	.byte	0x00, 0xf0, 0x61, 0x10


	//----- nvinfo : EIATTR_SPARSE_MMA_MASK
	.align		4
.L_170:
        /*0018*/ 	.byte	0x03, 0x50
        /*001a*/ 	.short	0x0000


	//----- nvinfo : EIATTR_MAXREG_COUNT
	.align		4
        /*001c*/ 	.byte	0x03, 0x1b
        /*001e*/ 	.short	0x00ff


	//----- nvinfo : EIATTR_MERCURY_ISA_VERSION
	.align		4
        /*0020*/ 	.byte	0x03, 0x5f
        /*0022*/ 	.short	0x0101


	//----- nvinfo : EIATTR_EXIT_INSTR_OFFSETS
	.align		4
        /*0024*/ 	.byte	0x04, 0x1c
        /*0026*/ 	.short	(.L_172 - .L_171)


	//   ....[0]....
.L_171:
        /*0028*/ 	.word	0x00000010


	//----- nvinfo : EIATTR_MAX_THREADS
	.align		4
.L_172:
        /*002c*/ 	.byte	0x04, 0x05
        /*002e*/ 	.short	(.L_174 - .L_173)
.L_173:
        /*0030*/ 	.word	0x00000100
        /*0034*/ 	.word	0x00000001
        /*0038*/ 	.word	0x00000001


	//----- nvinfo : EIATTR_CBANK_PARAM_SIZE
	.align		4
.L_174:
        /*003c*/ 	.byte	0x03, 0x19
        /*003e*/ 	.short	0x0418


	//----- nvinfo : EIATTR_PARAM_CBANK
	.align		4
        /*0040*/ 	.byte	0x04, 0x0a
        /*0042*/ 	.short	(.L_176 - .L_175)
	.align		4
.L_175:
        /*0044*/ 	.word	index@(.nv.constant0._ZN7cutlass13device_kernelIN5flash19enable_sm80_to_sm89INS1_16FlashAttnFwdSm80INS1_25CollectiveMainloopFwdSm80ILi8ELi1ELb1EN4cute5tupleIJNS5_1CILi128EEENS7_ILi96EEES8_EEELi128ENS_6half_tEfNS_4arch4Sm80ELb0ELb1ELb0ELb1ELb1ELb0ELb1ELb0EEENS1_21CollectiveEpilogueFwdINS6_IJS8_S8_S9_EEENS6_IJNS7_ILi1EEESH_SH_EEESB_SD_Li256ELb1ELb1ELb0ELb0EEENS1_19SingleTileSchedulerILb1ELb0ELb1ELi128EEEEEEEEEvNT_6ParamsE)
        /*0048*/ 	.short	0x0210
        /*004a*/ 	.short	0x0418


	//----- nvinfo : EIATTR_SW_WAR
	.align		4
.L_176:
        /*004c*/ 	.byte	0x04, 0x36
        /*004e*/ 	.short	(.L_178 - .L_177)
.L_177:
        /*0050*/ 	.word	0x00000008
.L_178:


//--------------------- .nv.info._ZN7cutlass13device_kernelIN5flash19enable_sm80_to_sm89INS1_16FlashAttnFwdSm80INS1_25CollectiveMainloopFwdSm80ILi8ELi1ELb1EN4cute5tupleIJNS5_1CILi128EEENS7_ILi96EEES8_EEELi128ENS_6half_tEfNS_4arch4Sm80ELb0ELb1ELb0ELb1ELb1ELb1ELb1ELb0EEENS1_21CollectiveEpilogueFwdINS6_IJS8_S8_S9_EEENS6_IJNS7_ILi1EEESH_SH_EEESB_SD_Li256ELb1ELb1ELb0ELb0EEENS1_19SingleTileSchedulerILb1ELb0ELb1ELi128EEEEEEEEEvNT_6ParamsE --------------------------
	.section	.nv.info._ZN7cutlass13device_kernelIN5flash19enable_sm80_to_sm89INS1_16FlashAttnFwdSm80INS1_25CollectiveMainloopFwdSm80ILi8ELi1ELb1EN4cute5tupleIJNS5_1CILi128EEENS7_ILi96EEES8_EEELi128ENS_6half_tEfNS_4arch4Sm80ELb0ELb1ELb0ELb1ELb1ELb1ELb1ELb0EEENS1_21CollectiveEpilogueFwdINS6_IJS8_S8_S9_EEENS6_IJNS7_ILi1EEESH_SH_EEESB_SD_Li256ELb1ELb1ELb0ELb0EEENS1_19SingleTileSchedulerILb1ELb0ELb1ELi128EEEEEEEEEvNT_6ParamsE,"",@"SHT_CUDA_INFO"
	.sectionflags	@""
	.align	4


	//----- nvinfo : EIATTR_CUDA_API_VERSION
	.align		4
        /*0000*/ 	.byte	0x04, 0x37
        /*0002*/ 	.short	(.L_180 - .L_179)
.L_179:
        /*0004*/ 	.word	0x00000082


	//----- nvinfo : EIATTR_KPARAM_INFO
	.align		4
.L_180:
        /*0008*/ 	.byte	0x04, 0x17
        /*000a*/ 	.short	(.L_182 - .L_181)
.L_181:
        /*000c*/ 	.word	0x00000000
        /*0010*/ 	.short	0x0000
        /*0012*/ 	.short	0x0000
        /*0014*/ 	.byte	0x00, 0xf0, 0x61, 0x10


	//----- nvinfo : EIATTR_SPARSE_MMA_MASK
	.align		4
.L_182:
        /*0018*/ 	.byte	0x03, 0x50
        /*001a*/ 	.short	0x0000


	//----- nvinfo : EIATTR_MAXREG_COUNT
	.align		4
        /*001c*/ 	.byte	0x03, 0x1b
        /*001e*/ 	.short	0x00ff


	//----- nvinfo : EIATTR_MERCURY_ISA_VERSION
	.align		4
        /*0020*/ 	.byte	0x03, 0x5f
        /*0022*/ 	.short	0x0101


	//----- nvinfo : EIATTR_EXIT_INSTR_OFFSETS
	.align		4
        /*0024*/ 	.byte	0x04, 0x1c
        /*0026*/ 	.short	(.L_184 - .L_183)


	//   ....[0]....
.L_183:
        /*0028*/ 	.word	0x00000010


	//----- nvinfo : EIATTR_MAX_THREADS
	.align		4
.L_184:
        /*002c*/ 	.byte	0x04, 0x05
        /*002e*/ 	.short	(.L_186 - .L_185)
.L_185:
        /*0030*/ 	.word	0x00000100
        /*0034*/ 	.word	0x00000001
        /*0038*/ 	.word	0x00000001


	//----- nvinfo : EIATTR_CBANK_PARAM_SIZE
	.align		4
.L_186:
        /*003c*/ 	.byte	0x03, 0x19
        /*003e*/ 	.short	0x0418


	//----- nvinfo : EIATTR_PARAM_CBANK
	.align		4
        /*0040*/ 	.byte	0x04, 0x0a
        /*0042*/ 	.short	(.L_188 - .L_187)
	.align		4
.L_187:
        /*0044*/ 	.word	index@(.nv.constant0._ZN7cutlass13device_kernelIN5flash19enable_sm80_to_sm89INS1_16FlashAttnFwdSm80INS1_25CollectiveMainloopFwdSm80ILi8ELi1ELb1EN4cute5tupleIJNS5_1CILi128EEENS7_ILi96EEES8_EEELi128ENS_6half_tEfNS_4arch4Sm80ELb0ELb1ELb0ELb1ELb1ELb1ELb1ELb0EEENS1_21CollectiveEpilogueFwdINS6_IJS8_S8_S9_EEENS6_IJNS7_ILi1EEESH_SH_EEESB_SD_Li256ELb1ELb1ELb0ELb0EEENS1_19SingleTileSchedulerILb1ELb0ELb1ELi128EEEEEEEEEvNT_6ParamsE)
        /*0048*/ 	.short	0x0210
        /*004a*/ 	.short	0x0418


	//----- nvinfo : EIATTR_SW_WAR
	.align		4
.L_188:
        /*004c*/ 	.byte	0x04, 0x36
        /*004e*/ 	.short	(.L_190 - .L_189)
.L_189:
        /*0050*/ 	.word	0x00000008
.L_190:


//--------------------- .nv.info._ZN7cutlass13device_kernelIN5flash19enable_sm80_to_sm89INS1_16FlashAttnFwdSm80INS1_25CollectiveMainloopFwdSm80ILi8ELi1ELb1EN4cute5tupleIJNS5_1CILi128EEES8_S8_EEELi128ENS_6half_tEfNS_4arch4Sm80ELb1ELb0ELb0ELb0ELb1ELb0ELb1ELb0EEENS1_21CollectiveEpilogueFwdIS9_NS6_IJNS7_ILi1EEESF_SF_EEESA_SC_Li256ELb0ELb1ELb0ELb0EEENS1_30DynamicPersistentTileSchedulerILi256ELi256ELb0ELb1ELb0EEEEEEEEEvNT_6ParamsE --------------------------
	.section	.nv.info._ZN7cutlass13device_kernelIN5flash19enable_sm80_to_sm89INS1_16FlashAttnFwdSm80INS1_25CollectiveMainloopFwdSm80ILi8ELi1ELb1EN4cute5tupleIJNS5_1CILi128EEES8_S8_EEELi128ENS_6half_tEfNS_4arch4Sm80ELb1ELb0ELb0ELb0ELb1ELb0ELb1ELb0EEENS1_21CollectiveEpilogueFwdIS9_NS6_IJNS7_ILi1EEESF_SF_EEESA_SC_Li256ELb0ELb1ELb0ELb0EEENS1_30DynamicPersistentTileSchedulerILi256ELi256ELb0ELb1ELb0EEEEEEEEEvNT_6ParamsE,"",@"SHT_CUDA_INFO"
	.sectionflags	@""
	.align	4


	//----- nvinfo : EIATTR_CUDA_API_VERSION
	.align		4
        /*0000*/ 	.byte	0x04, 0x37
        /*0002*/ 	.short	(.L_192 - .L_191)
.L_191:
        /*0004*/ 	.word	0x00000082


	//----- nvinfo : EIATTR_KPARAM_INFO
	.align		4
.L_192:
        /*0008*/ 	.byte	0x04, 0x17
        /*000a*/ 	.short	(.L_194 - .L_193)
.L_193:
        /*000c*/ 	.word	0x00000000
        /*0010*/ 	.short	0x0000
        /*0012*/ 	.short	0x0000
        /*0014*/ 	.byte	0x00, 0xf0, 0xa1, 0x10


	//----- nvinfo : EIATTR_SPARSE_MMA_MASK
	.align		4
.L_194:
        /*0018*/ 	.byte	0x03, 0x50
        /*001a*/ 	.short	0x0000


	//----- nvinfo : EIATTR_MAXREG_COUNT
	.align		4
        /*001c*/ 	.byte	0x03, 0x1b
        /*001e*/ 	.short	0x00ff


	//----- nvinfo : EIATTR_MERCURY_ISA_VERSION
	.align		4
        /*0020*/ 	.byte	0x03, 0x5f
        /*0022*/ 	.short	0x0101


	//----- nvinfo : EIATTR_EXIT_INSTR_OFFSETS
	.align		4
        /*0024*/ 	.byte	0x04, 0x1c
        /*0026*/ 	.short	(.L_196 - .L_195)


	//   ....[0]....
.L_195:
        /*0028*/ 	.word	0x00000010


	//----- nvinfo : EIATTR_MAX_THREADS
	.align		4
.L_196:
        /*002c*/ 	.byte	0x04, 0x05
        /*002e*/ 	.short	(.L_198 - .L_197)
.L_197:
        /*0030*/ 	.word	0x00000100
        /*0034*/ 	.word	0x00000001
        /*0038*/ 	.word	0x00000001


	//----- nvinfo : EIATTR_CBANK_PARAM_SIZE
	.align		4
.L_198:
        /*003c*/ 	.byte	0x03, 0x19
        /*003e*/ 	.short	0x0428


	//----- nvinfo : EIATTR_PARAM_CBANK
	.align		4
        /*0040*/ 	.byte	0x04, 0x0a
        /*0042*/ 	.short	(.L_200 - .L_199)
	.align		4
.L_199:
        /*0044*/ 	.word	index@(.nv.constant0._ZN7cutlass13device_kernelIN5flash19enable_sm80_to_sm89INS1_16FlashAttnFwdSm80INS1_25CollectiveMainloopFwdSm80ILi8ELi1ELb1EN4cute5tupleIJNS5_1CILi128EEES8_S8_EEELi128ENS_6half_tEfNS_4arch4Sm80ELb1ELb0ELb0ELb0ELb1ELb0ELb1ELb0EEENS1_21CollectiveEpilogueFwdIS9_NS6_IJNS7_ILi1EEESF_SF_EEESA_SC_Li256ELb0ELb1ELb0ELb0EEENS1_30DynamicPersistentTileSchedulerILi256ELi256ELb0ELb1ELb0EEEEEEEEEvNT_6ParamsE)
        /*0048*/ 	.short	0x0210
        /*004a*/ 	.short	0x0428


	//----- nvinfo : EIATTR_SW_WAR
	.align		4
.L_200:
        /*004c*/ 	.byte	0x04, 0x36
        /*004e*/ 	.short	(.L_202 - .L_201)
.L_201:
        /*0050*/ 	.word	0x00000008
.L_202:


//--------------------- .nv.info._ZN7cutlass13device_kernelIN5flash19enable_sm80_to_sm89INS1_16FlashAttnFwdSm80INS1_25CollectiveMainloopFwdSm80ILi8ELi1ELb1EN4cute5tupleIJNS5_1CILi128EEES8_S8_EEELi128ENS_6half_tEfNS_4arch4Sm80ELb1ELb0ELb0ELb1ELb1ELb0ELb1ELb0EEENS1_21CollectiveEpilogueFwdIS9_NS6_IJNS7_ILi1EEESF_SF_EEESA_SC_Li256ELb1ELb1ELb0ELb0EEENS1_19SingleTileSchedulerILb1ELb0ELb1ELi128EEEEEEEEEvNT_6ParamsE --------------------------
	.section	.nv.info._ZN7cutlass13device_kernelIN5flash19enable_sm80_to_sm89INS1_16FlashAttnFwdSm80INS1_25CollectiveMainloopFwdSm80ILi8ELi1ELb1EN4cute5tupleIJNS5_1CILi128EEES8_S8_EEELi128ENS_6half_tEfNS_4arch4Sm80ELb1ELb0ELb0ELb1ELb1ELb0ELb1ELb0EEENS1_21CollectiveEpilogueFwdIS9_NS6_IJNS7_ILi1EEESF_SF_EEESA_SC_Li256ELb1ELb1ELb0ELb0EEENS1_19SingleTileSchedulerILb1ELb0ELb1ELi128EEEEEEEEEvNT_6ParamsE,"",@"SHT_CUDA_INFO"
	.sectionflags	@""
	.align	4


	//----- nvinfo : EIATTR_CUDA_API_VERSION
	.align		4
        /*0000*/ 	.byte	0x04, 0x37
        /*0002*/ 	.short	(.L_204 - .L_203)
.L_203:
        /*0004*/ 	.word	0x00000082


	//----- nvinfo : EIATTR_KPARAM_INFO
	.align		4
.L_204:
        /*0008*/ 	.byte	0x04, 0x17
        /*000a*/ 	.short	(.L_206 - .L_205)
.L_205:
        /*000c*/ 	.word	0x00000000
        /*0010*/ 	.short	0x0000
        /*0012*/ 	.short	0x0000
        /*0014*/ 	.byte	0x00, 0xf0, 0x61, 0x10


	//----- nvinfo : EIATTR_SPARSE_MMA_MASK
	.align		4
.L_206:
        /*0018*/ 	.byte	0x03, 0x50
        /*001a*/ 	.short	0x0000


	//----- nvinfo : EIATTR_MAXREG_COUNT
	.align		4
        /*001c*/ 	.byte	0x03, 0x1b
        /*001e*/ 	.short	0x00ff


	//----- nvinfo : EIATTR_MERCURY_ISA_VERSION
	.align		4
        /*0020*/ 	.byte	0x03, 0x5f
        /*0022*/ 	.short	0x0101


	//----- nvinfo : EIATTR_EXIT_INSTR_OFFSETS
	.align		4
        /*0024*/ 	.byte	0x04, 0x1c
        /*0026*/ 	.short	(.L_208 - .L_207)


	//   ....[0]....
.L_207:
        /*0028*/ 	.word	0x00000010


	//----- nvinfo : EIATTR_MAX_THREADS
	.align		4
.L_208:
        /*002c*/ 	.byte	0x04, 0x05
        /*002e*/ 	.short	(.L_210 - .L_209)
.L_209:
        /*0030*/ 	.word	0x00000100
        /*0034*/ 	.word	0x00000001
        /*0038*/ 	.word	0x00000001


	//----- nvinfo : EIATTR_CBANK_PARAM_SIZE
	.align		4
.L_210:
        /*003c*/ 	.byte	0x03, 0x19
        /*003e*/ 	.short	0x0418


	//----- nvinfo : EIATTR_PARAM_CBANK
	.align		4
        /*0040*/ 	.byte	0x04, 0x0a
        /*0042*/ 	.short	(.L_212 - .L_211)
	.align		4
.L_211:
        /*0044*/ 	.word	index@(.nv.constant0._ZN7cutlass13device_kernelIN5flash19enable_sm80_to_sm89INS1_16FlashAttnFwdSm80INS1_25CollectiveMainloopFwdSm80ILi8ELi1ELb1EN4cute5tupleIJNS5_1CILi128EEES8_S8_EEELi128ENS_6half_tEfNS_4arch4Sm80ELb1ELb0ELb0ELb1ELb1ELb0ELb1ELb0EEENS1_21CollectiveEpilogueFwdIS9_NS6_IJNS7_ILi1EEESF_SF_EEESA_SC_Li256ELb1ELb1ELb0ELb0EEENS1_19SingleTileSchedulerILb1ELb0ELb1ELi128EEEEEEEEEvNT_6ParamsE)
        /*0048*/ 	.short	0x0210
        /*004a*/ 	.short	0x0418


	//----- nvinfo : EIATTR_SW_WAR
	.align		4
.L_212:
        /*004c*/ 	.byte	0x04, 0x36
        /*004e*/ 	.short	(.L_214 - .L_213)
.L_213:
        /*0050*/ 	.word	0x00000008
.L_214:


//--------------------- .nv.info._ZN7cutlass13device_kernelIN5flash19enable_sm80_to_sm89INS1_16FlashAttnFwdSm80INS1_25CollectiveMainloopFwdSm80ILi8ELi1ELb1EN4cute5tupleIJNS5_1CILi128EEES8_S8_EEELi128ENS_6half_tEfNS_4arch4Sm80ELb1ELb0ELb0ELb1ELb1ELb1ELb1ELb0EEENS1_21CollectiveEpilogueFwdIS9_NS6_IJNS7_ILi1EEESF_SF_EEESA_SC_Li256ELb1ELb1ELb0ELb0EEENS1_19SingleTileSchedulerILb1ELb0ELb1ELi128EEEEEEEEEvNT_6ParamsE --------------------------
	.section	.nv.info._ZN7cutlass13device_kernelIN5flash19enable_sm80_to_sm89INS1_16FlashAttnFwdSm80INS1_25CollectiveMainloopFwdSm80ILi8ELi1ELb1EN4cute5tupleIJNS5_1CILi128EEES8_S8_EEELi128ENS_6half_tEfNS_4arch4Sm80ELb1ELb0ELb0ELb1ELb1ELb1ELb1ELb0EEENS1_21CollectiveEpilogueFwdIS9_NS6_IJNS7_ILi1EEESF_SF_EEESA_SC_Li256ELb1ELb1ELb0ELb0EEENS1_19SingleTileSchedulerILb1ELb0ELb1ELi128EEEEEEEEEvNT_6ParamsE,"",@"SHT_CUDA_INFO"
	.sectionflags	@""
	.align	4


	//----- nvinfo : EIATTR_CUDA_API_VERSION
	.align		4
        /*0000*/ 	.byte	0x04, 0x37
        /*0002*/ 	.short	(.L_216 - .L_215)
.L_215:
        /*0004*/ 	.word	0x00000082


	//----- nvinfo : EIATTR_KPARAM_INFO
	.align		4
.L_216:
        /*0008*/ 	.byte	0x04, 0x17
        /*000a*/ 	.short	(.L_218 - .L_217)
.L_217:
        /*000c*/ 	.word	0x00000000
        /*0010*/ 	.short	0x0000
        /*0012*/ 	.short	0x0000
        /*0014*/ 	.byte	0x00, 0xf0, 0x61, 0x10


	//----- nvinfo : EIATTR_SPARSE_MMA_MASK
	.align		4
.L_218:
        /*0018*/ 	.byte	0x03, 0x50
        /*001a*/ 	.short	0x0000


	//----- nvinfo : EIATTR_MAXREG_COUNT
	.align		4
        /*001c*/ 	.byte	0x03, 0x1b
        /*001e*/ 	.short	0x00ff


	//----- nvinfo : EIATTR_MERCURY_ISA_VERSION
	.align		4
        /*0020*/ 	.byte	0x03, 0x5f
        /*0022*/ 	.short	0x0101


	//----- nvinfo : EIATTR_EXIT_INSTR_OFFSETS
	.align		4
        /*0024*/ 	.byte	0x04, 0x1c
        /*0026*/ 	.short	(.L_220 - .L_219)


	//   ....[0]....
.L_219:
        /*0028*/ 	.word	0x00000010


	//----- nvinfo : EIATTR_MAX_THREADS
	.align		4
.L_220:
        /*002c*/ 	.byte	0x04, 0x05
        /*002e*/ 	.short	(.L_222 - .L_221)
.L_221:
        /*0030*/ 	.word	0x00000100
        /*0034*/ 	.word	0x00000001
        /*0038*/ 	.word	0x00000001


	//----- nvinfo : EIATTR_CBANK_PARAM_SIZE
	.align		4
.L_222:
        /*003c*/ 	.byte	0x03, 0x19
        /*003e*/ 	.short	0x0418


	//----- nvinfo : EIATTR_PARAM_CBANK
	.align		4
        /*0040*/ 	.byte	0x04, 0x0a
        /*0042*/ 	.short	(.L_224 - .L_223)
	.align		4
.L_223:
        /*0044*/ 	.word	index@(.nv.constant0._ZN7cutlass13device_kernelIN5flash19enable_sm80_to_sm89INS1_16FlashAttnFwdSm80INS1_25CollectiveMainloopFwdSm80ILi8ELi1ELb1EN4cute5tupleIJNS5_1CILi128EEES8_S8_EEELi128ENS_6half_tEfNS_4arch4Sm80ELb1ELb0ELb0ELb1ELb1ELb1ELb1ELb0EEENS1_21CollectiveEpilogueFwdIS9_NS6_IJNS7_ILi1EEESF_SF_EEESA_SC_Li256ELb1ELb1ELb0ELb0EEENS1_19SingleTileSchedulerILb1ELb0ELb1ELi128EEEEEEEEEvNT_6ParamsE)
        /*0048*/ 	.short	0x0210
        /*004a*/ 	.short	0x0418


	//----- nvinfo : EIATTR_SW_WAR
	.align		4
.L_224:
        /*004c*/ 	.byte	0x04, 0x36
        /*004e*/ 	.short	(.L_226 - .L_225)
.L_225:
        /*0050*/ 	.word	0x00000008
.L_226:


//--------------------- .nv.info._ZN7cutlass13device_kernelIN5flash19enable_sm80_to_sm89INS1_16FlashAttnFwdSm80INS1_25CollectiveMainloopFwdSm80ILi4ELi1ELb0EN4cute5tupleIJNS5_1CILi128EEENS7_ILi64EEES8_EEELi128ENS_6half_tEfNS_4arch4Sm80ELb0ELb0ELb0ELb0ELb1ELb0ELb1ELb0EEENS1_21CollectiveEpilogueFwdINS6_IJS8_S8_S9_EEENS6_IJNS7_ILi1EEESH_SH_EEESB_SD_Li128ELb0ELb1ELb0ELb0EEENS1_19SingleTileSchedulerILb0ELb0ELb1ELi128EEEEEEEEEvNT_6ParamsE --------------------------
	.section	.nv.info._ZN7cutlass13device_kernelIN5flash19enable_sm80_to_sm89INS1_16FlashAttnFwdSm80INS1_25CollectiveMainloopFwdSm80ILi4ELi1ELb0EN4cute5tupleIJNS5_1CILi128EEENS7_ILi64EEES8_EEELi128ENS_6half_tEfNS_4arch4Sm80ELb0ELb0ELb0ELb0ELb1ELb0ELb1ELb0EEENS1_21CollectiveEpilogueFwdINS6_IJS8_S8_S9_EEENS6_IJNS7_ILi1EEESH_SH_EEESB_SD_Li128ELb0ELb1ELb0ELb0EEENS1_19SingleTileSchedulerILb0ELb0ELb1ELi128EEEEEEEEEvNT_6ParamsE,"",@"SHT_CUDA_INFO"
	.sectionflags	@""
	.align	4


	//----- nvinfo : EIATTR_CUDA_API_VERSION
	.align		4
        /*0000*/ 	.byte	0x04, 0x37
        /*0002*/ 	.short	(.L_228 - .L_227)
.L_227:
        /*0004*/ 	.word	0x00000082


	//----- nvinfo : EIATTR_KPARAM_INFO
	.align		4
.L_228:
        /*0008*/ 	.byte	0x04, 0x17
        /*000a*/ 	.short	(.L_230 - .L_229)
.L_229:
        /*000c*/ 	.word	0x00000000
        /*0010*/ 	.short	0x0000
        /*0012*/ 	.short	0x0000
        /*0014*/ 	.byte	0x00, 0xf0, 0x61, 0x10


	//----- nvinfo : EIATTR_SPARSE_MMA_MASK
	.align		4
.L_230:
        /*0018*/ 	.byte	0x03, 0x50
        /*001a*/ 	.short	0x0000


	//----- nvinfo : EIATTR_MAXREG_COUNT
	.align		4
        /*001c*/ 	.byte	0x03, 0x1b
        /*001e*/ 	.short	0x00ff


	//----- nvinfo : EIATTR_MERCURY_ISA_VERSION
	.align		4
        /*0020*/ 	.byte	0x03, 0x5f
        /*0022*/ 	.short	0x0101


	//----- nvinfo : EIATTR_EXIT_INSTR_OFFSETS
	.align		4
        /*0024*/ 	.byte	0x04, 0x1c
        /*0026*/ 	.short	(.L_232 - .L_231)


	//   ....[0]....
.L_231:
        /*0028*/ 	.word	0x00000010


	//----- nvinfo : EIATTR_MAX_THREADS
	.align		4
.L_232:
        /*002c*/ 	.byte	0x04, 0x05
        /*002e*/ 	.short	(.L_234 - .L_233)
.L_233:
        /*0030*/ 	.word	0x00000080
        /*0034*/ 	.word	0x00000001
        /*0038*/ 	.word	0x00000001


	//----- nvinfo : EIATTR_CBANK_PARAM_SIZE
	.align		4
.L_234:
        /*003c*/ 	.byte	0x03, 0x19
        /*003e*/ 	.short	0x0418


	//----- nvinfo : EIATTR_PARAM_CBANK
	.align		4
        /*0040*/ 	.byte	0x04, 0x0a
        /*0042*/ 	.short	(.L_236 - .L_235)
	.align		4
.L_235:
        /*0044*/ 	.word	index@(.nv.constant0._ZN7cutlass13device_kernelIN5flash19enable_sm80_to_sm89INS1_16FlashAttnFwdSm80INS1_25CollectiveMainloopFwdSm80ILi4ELi1ELb0EN4cute5tupleIJNS5_1CILi128EEENS7_ILi64EEES8_EEELi128ENS_6half_tEfNS_4arch4Sm80ELb0ELb0ELb0ELb0ELb1ELb0ELb1ELb0EEENS1_21CollectiveEpilogueFwdINS6_IJS8_S8_S9_EEENS6_IJNS7_ILi1EEESH_SH_EEESB_SD_Li128ELb0ELb1ELb0ELb0EEENS1_19SingleTileSchedulerILb0ELb0ELb1ELi128EEEEEEEEEvNT_6ParamsE)
        /*0048*/ 	.short	0x0210
        /*004a*/ 	.short	0x0418


	//----- nvinfo : EIATTR_SW_WAR
	.align		4
.L_236:
        /*004c*/ 	.byte	0x04, 0x36
        /*004e*/ 	.short	(.L_238 - .L_237)
.L_237:
        /*0050*/ 	.word	0x00000008
.L_238:


//--------------------- .nv.info._ZN7cutlass13device_kernelIN5flash19enable_sm80_to_sm89INS1_16FlashAttnFwdSm80INS1_25CollectiveMainloopFwdSm80ILi4ELi1ELb0EN4cute5tupleIJNS5_1CILi128EEENS7_ILi64EEES8_EEELi128ENS_6half_tEfNS_4arch4Sm80ELb0ELb0ELb0ELb1ELb1ELb0ELb1ELb0EEENS1_21CollectiveEpilogueFwdINS6_IJS8_S8_S9_EEENS6_IJNS7_ILi1EEESH_SH_EEESB_SD_Li128ELb1ELb1ELb0ELb0EEENS1_19SingleTileSchedulerILb1ELb0ELb1ELi128EEEEEEEEEvNT_6ParamsE --------------------------
	.section	.nv.info._ZN7cutlass13device_kernelIN5flash19enable_sm80_to_sm89INS1_16FlashAttnFwdSm80INS1_25CollectiveMainloopFwdSm80ILi4ELi1ELb0EN4cute5tupleIJNS5_1CILi128EEENS7_ILi64EEES8_EEELi128ENS_6half_tEfNS_4arch4Sm80ELb0ELb0ELb0ELb1ELb1ELb0ELb1ELb0EEENS1_21CollectiveEpilogueFwdINS6_IJS8_S8_S9_EEENS6_IJNS7_ILi1EEESH_SH_EEESB_SD_Li128ELb1ELb1ELb0ELb0EEENS1_19SingleTileSchedulerILb1ELb0ELb1ELi128EEEEEEEEEvNT_6ParamsE,"",@"SHT_CUDA_INFO"
	.sectionflags	@""
	.align	4


	//----- nvinfo : EIATTR_CUDA_API_VERSION
	.align		4
        /*0000*/ 	.byte	0x04, 0x37
        /*0002*/ 	.short	(.L_240 - .L_239)
.L_239:
        /*0004*/ 	.word	0x00000082


	//----- nvinfo : EIATTR_KPARAM_INFO
	.align		4
.L_240:
        /*0008*/ 	.byte	0x04, 0x17
        /*000a*/ 	.short	(.L_242 - .L_241)
.L_241:
        /*000c*/ 	.word	0x00000000
        /*0010*/ 	.short	0x0000
        /*0012*/ 	.short	0x0000
        /*0014*/ 	.byte	0x00, 0xf0, 0x61, 0x10


	//----- nvinfo : EIATTR_SPARSE_MMA_MASK
	.align		4
.L_242:
        /*0018*/ 	.byte	0x03, 0x50
        /*001a*/ 	.short	0x0000


	//----- nvinfo : EIATTR_MAXREG_COUNT
	.align		4
        /*001c*/ 	.byte	0x03, 0x1b
        /*001e*/ 	.short	0x00ff


	//----- nvinfo : EIATTR_MERCURY_ISA_VERSION
	.align		4
        /*0020*/ 	.byte	0x03, 0x5f
        /*0022*/ 	.short	0x0101


	//----- nvinfo : EIATTR_EXIT_INSTR_OFFSETS
	.align		4
        /*0024*/ 	.byte	0x04, 0x1c
        /*0026*/ 	.short	(.L_244 - .L_243)


	//   ....[0]....
.L_243:
        /*0028*/ 	.word	0x00000010


	//----- nvinfo : EIATTR_MAX_THREADS
	.align		4
.L_244:
        /*002c*/ 	.byte	0x04, 0x05
        /*002e*/ 	.short	(.L_246 - .L_245)
.L_245:
        /*0030*/ 	.word	0x00000080
        /*0034*/ 	.word	0x00000001
        /*0038*/ 	.word	0x00000001


	//----- nvinfo : EIATTR_CBANK_PARAM_SIZE
	.align		4
.L_246:
        /*003c*/ 	.byte	0x03, 0x19
        /*003e*/ 	.short	0x0418


	//----- nvinfo : EIATTR_PARAM_CBANK
	.align		4
        /*0040*/ 	.byte	0x04, 0x0a
        /*0042*/ 	.short	(.L_248 - .L_247)
	.align		4
.L_247:
        /*0044*/ 	.word	index@(.nv.constant0._ZN7cutlass13device_kernelIN5flash19enable_sm80_to_sm89INS1_16FlashAttnFwdSm80INS1_25CollectiveMainloopFwdSm80ILi4ELi1ELb0EN4cute5tupleIJNS5_1CILi128EEENS7_ILi64EEES8_EEELi128ENS_6half_tEfNS_4arch4Sm80ELb0ELb0ELb0ELb1ELb1ELb0ELb1ELb0EEENS1_21CollectiveEpilogueFwdINS6_IJS8_S8_S9_EEENS6_IJNS7_ILi1EEESH_SH_EEESB_SD_Li128ELb1ELb1ELb0ELb0EEENS1_19SingleTileSchedulerILb1ELb0ELb1ELi128EEEEEEEEEvNT_6ParamsE)
        /*0048*/ 	.short	0x0210
        /*004a*/ 	.short	0x0418


	//----- nvinfo : EIATTR_SW_WAR
	.align		4
.L_248:
        /*004c*/ 	.byte	0x04, 0x36
        /*004e*/ 	.short	(.L_250 - .L_249)
.L_249:
        /*0050*/ 	.word	0x00000008
.L_250:


//--------------------- .nv.info._ZN7cutlass13device_kernelIN5flash19enable_sm80_to_sm89INS1_16FlashAttnFwdSm80INS1_25CollectiveMainloopFwdSm80ILi4ELi1ELb0EN4cute5tupleIJNS5_1CILi128EEENS7_ILi64EEES8_EEELi128ENS_6half_tEfNS_4arch4Sm80ELb0ELb0ELb0ELb1ELb1ELb1ELb1ELb0EEENS1_21CollectiveEpilogueFwdINS6_IJS8_S8_S9_EEENS6_IJNS7_ILi1EEESH_SH_EEESB_SD_Li128ELb1ELb1ELb0ELb0EEENS1_19SingleTileSchedulerILb1ELb0ELb1ELi128EEEEEEEEEvNT_6ParamsE --------------------------
	.section	.nv.info._ZN7cutlass13device_kernelIN5flash19enable_sm80_to_sm89INS1_16FlashAttnFwdSm80INS1_25CollectiveMainloopFwdSm80ILi4ELi1ELb0EN4cute5tupleIJNS5_1CILi128EEENS7_ILi64EEES8_EEELi128ENS_6half_tEfNS_4arch4Sm80ELb0ELb0ELb0ELb1ELb1ELb1ELb1ELb0EEENS1_21CollectiveEpilogueFwdINS6_IJS8_S8_S9_EEENS6_IJNS7_ILi1EEESH_SH_EEESB_SD_Li128ELb1ELb1ELb0ELb0EEENS1_19SingleTileSchedulerILb1ELb0ELb1ELi128EEEEEEEEEvNT_6ParamsE,"",@"SHT_CUDA_INFO"
	.sectionflags	@""
	.align	4


	//----- nvinfo : EIATTR_CUDA_API_VERSION
	.align		4
        /*0000*/ 	.byte	0x04, 0x37
        /*0002*/ 	.short	(.L_252 - .L_251)
.L_251:
        /*0004*/ 	.word	0x00000082


	//----- nvinfo : EIATTR_KPARAM_INFO
	.align		4
.L_252:
        /*0008*/ 	.byte	0x04, 0x17
        /*000a*/ 	.short	(.L_254 - .L_253)
.L_253:
        /*000c*/ 	.word	0x00000000
        /*0010*/ 	.short	0x0000
        /*0012*/ 	.short	0x0000
        /*0014*/ 	.byte	0x00, 0xf0, 0x61, 0x10


	//----- nvinfo : EIATTR_SPARSE_MMA_MASK
	.align		4
.L_254:
        /*0018*/ 	.byte	0x03, 0x50
        /*001a*/ 	.short	0x0000


	//----- nvinfo : EIATTR_MAXREG_COUNT
	.align		4
        /*001c*/ 	.byte	0x03, 0x1b
        /*001e*/ 	.short	0x00ff


	//----- nvinfo : EIATTR_MERCURY_ISA_VERSION
	.align		4
        /*0020*/ 	.byte	0x03, 0x5f
        /*0022*/ 	.short	0x0101


	//----- nvinfo : EIATTR_EXIT_INSTR_OFFSETS
	.align		4
        /*0024*/ 	.byte	0x04, 0x1c
        /*0026*/ 	.short	(.L_256 - .L_255)


	//   ....[0]....
.L_255:
        /*0028*/ 	.word	0x00000010


	//----- nvinfo : EIATTR_MAX_THREADS
	.align		4
.L_256:
        /*002c*/ 	.byte	0x04, 0x05
        /*002e*/ 	.short	(.L_258 - .L_257)
.L_257:
        /*0030*/ 	.word	0x00000080
        /*0034*/ 	.word	0x00000001
        /*0038*/ 	.word	0x00000001


	//----- nvinfo : EIATTR_CBANK_PARAM_SIZE
	.align		4
.L_258:
        /*003c*/ 	.byte	0x03, 0x19
        /*003e*/ 	.short	0x0418


	//----- nvinfo : EIATTR_PARAM_CBANK
	.align		4
        /*0040*/ 	.byte	0x04, 0x0a
        /*0042*/ 	.short	(.L_260 - .L_259)
	.align		4
.L_259:
        /*0044*/ 	.word	index@(.nv.constant0._ZN7cutlass13device_kernelIN5flash19enable_sm80_to_sm89INS1_16FlashAttnFwdSm80INS1_25CollectiveMainloopFwdSm80ILi4ELi1ELb0EN4cute5tupleIJNS5_1CILi128EEENS7_ILi64EEES8_EEELi128ENS_6half_tEfNS_4arch4Sm80ELb0ELb0ELb0ELb1ELb1ELb1ELb1ELb0EEENS1_21CollectiveEpilogueFwdINS6_IJS8_S8_S9_EEENS6_IJNS7_ILi1EEESH_SH_EEESB_SD_Li128ELb1ELb1ELb0ELb0EEENS1_19SingleTileSchedulerILb1ELb0ELb1ELi128EEEEEEEEEvNT_6ParamsE)
        /*0048*/ 	.short	0x0210
        /*004a*/ 	.short	0x0418


	//----- nvinfo : EIATTR_SW_WAR
	.align		4
.L_260:
        /*004c*/ 	.byte	0x04, 0x36
        /*004e*/ 	.short	(.L_262 - .L_261)
.L_261:
        /*0050*/ 	.word	0x00000008
.L_262:


//--------------------- .nv.info._ZN7cutlass13device_kernelIN5flash19enable_sm80_to_sm89INS1_16FlashAttnFwdSm80INS1_25CollectiveMainloopFwdSm80ILi4ELi1ELb0EN4cute5tupleIJNS5_1CILi128EEENS7_ILi48EEES8_EEELi128ENS_6half_tEfNS_4arch4Sm80ELb0ELb1ELb0ELb0ELb1ELb0ELb1ELb0EEENS1_21CollectiveEpilogueFwdINS6_IJS8_S8_S9_EEENS6_IJNS7_ILi1EEESH_SH_EEESB_SD_Li128ELb0ELb1ELb0ELb0EEENS1_19SingleTileSchedulerILb0ELb0ELb1ELi128EEEEEEEEEvNT_6ParamsE --------------------------
	.section	.nv.info._ZN7cutlass13device_kernelIN5flash19enable_sm80_to_sm89INS1_16FlashAttnFwdSm80INS1_25CollectiveMainloopFwdSm80ILi4ELi1ELb0EN4cute5tupleIJNS5_1CILi128EEENS7_ILi48EEES8_EEELi128ENS_6half_tEfNS_4arch4Sm80ELb0ELb1ELb0ELb0ELb1ELb0ELb1ELb0EEENS1_21CollectiveEpilogueFwdINS6_IJS8_S8_S9_EEENS6_IJNS7_ILi1EEESH_SH_EEESB_SD_Li128ELb0ELb1ELb0ELb0EEENS1_19SingleTileSchedulerILb0ELb0ELb1ELi128EEEEEEEEEvNT_6ParamsE,"",@"SHT_CUDA_INFO"
	.sectionflags	@""
	.align	4


	//----- nvinfo : EIATTR_CUDA_API_VERSION
	.align		4
        /*0000*/ 	.byte	0x04, 0x37
        /*0002*/ 	.short	(.L_264 - .L_263)
.L_263:
        /*0004*/ 	.word	0x00000082


	//----- nvinfo : EIATTR_KPARAM_INFO
	.align		4
.L_264:
        /*0008*/ 	.byte	0x04, 0x17
        /*000a*/ 	.short	(.L_266 - .L_265)
.L_265:
        /*000c*/ 	.word	0x00000000
        /*0010*/ 	.short	0x0000
        /*0012*/ 	.short	0x0000
        /*0014*/ 	.byte	0x00, 0xf0, 0x61, 0x10


	//----- nvinfo : EIATTR_SPARSE_MMA_MASK
	.align		4
.L_266:
        /*0018*/ 	.byte	0x03, 0x50
        /*001a*/ 	.short	0x0000


	//----- nvinfo : EIATTR_MAXREG_COUNT
	.align		4
        /*001c*/ 	.byte	0x03, 0x1b
        /*001e*/ 	.short	0x00ff


	//----- nvinfo : EIATTR_MERCURY_ISA_VERSION
	.align		4
        /*0020*/ 	.byte	0x03, 0x5f
        /*0022*/ 	.short	0x0101


	//----- nvinfo : EIATTR_EXIT_INSTR_OFFSETS
	.align		4
        /*0024*/ 	.byte	0x04, 0x1c
        /*0026*/ 	.short	(.L_268 - .L_267)


	//   ....[0]....
.L_267:
        /*0028*/ 	.word	0x00000010


	//----- nvinfo : EIATTR_MAX_THREADS
	.align		4
.L_268:
        /*002c*/ 	.byte	0x04, 0x05
        /*002e*/ 	.short	(.L_270 - .L_269)
.L_269:
        /*0030*/ 	.word	0x00000080
        /*0034*/ 	.word	0x00000001
        /*0038*/ 	.word	0x00000001


	//----- nvinfo : EIATTR_CBANK_PARAM_SIZE
	.align		4
.L_270:
        /*003c*/ 	.byte	0x03, 0x19
        /*003e*/ 	.short	0x0418


	//----- nvinfo : EIATTR_PARAM_CBANK
	.align		4
        /*0040*/ 	.byte	0x04, 0x0a
        /*0042*/ 	.short	(.L_272 - .L_271)
	.align		4
.L_271:
        /*0044*/ 	.word	index@(.nv.constant0._ZN7cutlass13device_kernelIN5flash19enable_sm80_to_sm89INS1_16FlashAttnFwdSm80INS1_25CollectiveMainloopFwdSm80ILi4ELi1ELb0EN4cute5tupleIJNS5_1CILi128EEENS7_ILi48EEES8_EEELi128ENS_6half_tEfNS_4arch4Sm80ELb0ELb1ELb0ELb0ELb1ELb0ELb1ELb0EEENS1_21CollectiveEpilogueFwdINS6_IJS8_S8_S9_EEENS6_IJNS7_ILi1EEESH_SH_EEESB_SD_Li128ELb0ELb1ELb0ELb0EEENS1_19SingleTileSchedulerILb0ELb0ELb1ELi128EEEEEEEEEvNT_6ParamsE)
        /*0048*/ 	.short	0x0210
        /*004a*/ 	.short	0x0418


	//----- nvinfo : EIATTR_SW_WAR
	.align		4
.L_272:
        /*004c*/ 	.byte	0x04, 0x36
        /*004e*/ 	.short	(.L_274 - .L_273)
.L_273:
        /*0050*/ 	.word	0x00000008
.L_274:


//--------------------- .nv.info._ZN7cutlass13device_kernelIN5flash19enable_sm80_to_sm89INS1_16FlashAttnFwdSm80INS1_25CollectiveMainloopFwdSm80ILi4ELi1ELb0EN4cute5tupleIJNS5_1CILi128EEENS7_ILi48EEES8_EEELi128ENS_6half_tEfNS_4arch4Sm80ELb0ELb1ELb0ELb1ELb1ELb0ELb1ELb0EEENS1_21CollectiveEpilogueFwdINS6_IJS8_S8_S9_EEENS6_IJNS7_ILi1EEESH_SH_EEESB_SD_Li128ELb1ELb1ELb0ELb0EEENS1_19SingleTileSchedulerILb1ELb0ELb1ELi128EEEEEEEEEvNT_6ParamsE --------------------------
	.section	.nv.info._ZN7cutlass13device_kernelIN5flash19enable_sm80_to_sm89INS1_16FlashAttnFwdSm80INS1_25CollectiveMainloopFwdSm80ILi4ELi1ELb0EN4cute5tupleIJNS5_1CILi128EEENS7_ILi48EEES8_EEELi128ENS_6half_tEfNS_4arch4Sm80ELb0ELb1ELb0ELb1ELb1ELb0ELb1ELb0EEENS1_21CollectiveEpilogueFwdINS6_IJS8_S8_S9_EEENS6_IJNS7_ILi1EEESH_SH_EEESB_SD_Li128ELb1ELb1ELb0ELb0EEENS1_19SingleTileSchedulerILb1ELb0ELb1ELi128EEEEEEEEEvNT_6ParamsE,"",@"SHT_CUDA_INFO"
	.sectionflags	@""
	.align	4


	//----- nvinfo : EIATTR_CUDA_API_VERSION
	.align		4
        /*0000*/ 	.byte	0x04, 0x37
        /*0002*/ 	.short	(.L_276 - .L_275)
.L_275:
        /*0004*/ 	.word	0x00000082


	//----- nvinfo : EIATTR_KPARAM_INFO
	.align		4
.L_276:
        /*0008*/ 	.byte	0x04, 0x17
        /*000a*/ 	.short	(.L_278 - .L_277)
.L_277:
        /*000c*/ 	.word	0x00000000
        /*0010*/ 	.short	0x0000
        /*0012*/ 	.short	0x0000
        /*0014*/ 	.byte	0x00, 0xf0, 0x61, 0x10


	//----- nvinfo : EIATTR_SPARSE_MMA_MASK
	.align		4
.L_278:
        /*0018*/ 	.byte	0x03, 0x50
        /*001a*/ 	.short	0x0000


	//----- nvinfo : EIATTR_MAXREG_COUNT
	.align		4
        /*001c*/ 	.byte	0x03, 0x1b
        /*001e*/ 	.short	0x00ff


	//----- nvinfo : EIATTR_MERCURY_ISA_VERSION
	.align		4
        /*0020*/ 	.byte	0x03, 0x5f
        /*0022*/ 	.short	0x0101


	//----- nvinfo : EIATTR_EXIT_INSTR_OFFSETS
	.align		4
        /*0024*/ 	.byte	0x04, 0x1c
        /*0026*/ 	.short	(.L_280 - .L_279)


	//   ....[0]....
.L_279:
        /*0028*/ 	.word	0x00000010


	//----- nvinfo : EIATTR_MAX_THREADS
	.align		4
.L_280:
        /*002c*/ 	.byte	0x04, 0x05
        /*002e*/ 	.short	(.L_282 - .L_281)
.L_281:
        /*0030*/ 	.word	0x00000080
        /*0034*/ 	.word	0x00000001
        /*0038*/ 	.word	0x00000001


	//----- nvinfo : EIATTR_CBANK_PARAM_SIZE
	.align		4
.L_282:
        /*003c*/ 	.byte	0x03, 0x19
        /*003e*/ 	.short	0x0418


	//----- nvinfo : EIATTR_PARAM_CBANK
	.align		4
        /*0040*/ 	.byte	0x04, 0x0a
        /*0042*/ 	.short	(.L_284 - .L_283)
	.align		4
.L_283:
        /*0044*/ 	.word	index@(.nv.constant0._ZN7cutlass13device_kernelIN5flash19enable_sm80_to_sm89INS1_16FlashAttnFwdSm80INS1_25CollectiveMainloopFwdSm80ILi4ELi1ELb0EN4cute5tupleIJNS5_1CILi128EEENS7_ILi48EEES8_EEELi128ENS_6half_tEfNS_4arch4Sm80ELb0ELb1ELb0ELb1ELb1ELb0ELb1ELb0EEENS1_21CollectiveEpilogueFwdINS6_IJS8_S8_S9_EEENS6_IJNS7_ILi1EEESH_SH_EEESB_SD_Li128ELb1ELb1ELb0ELb0EEENS1_19SingleTileSchedulerILb1ELb0ELb1ELi128EEEEEEEEEvNT_6ParamsE)
        /*0048*/ 	.short	0x0210
        /*004a*/ 	.short	0x0418


	//----- nvinfo : EIATTR_SW_WAR
	.align		4
.L_284:
        /*004c*/ 	.byte	0x04, 0x36
        /*004e*/ 	.short	(.L_286 - .L_285)
.L_285:
        /*0050*/ 	.word	0x00000008
.L_286:


//--------------------- .nv.info._ZN7cutlass13device_kernelIN5flash19enable_sm80_to_sm89INS1_16FlashAttnFwdSm80INS1_25CollectiveMainloopFwdSm80ILi4ELi1ELb0EN4cute5tupleIJNS5_1CILi128EEENS7_ILi48EEES8_EEELi128ENS_6half_tEfNS_4arch4Sm80ELb0ELb1ELb0ELb1ELb1ELb1ELb1ELb0EEENS1_21CollectiveEpilogueFwdINS6_IJS8_S8_S9_EEENS6_IJNS7_ILi1EEESH_SH_EEESB_SD_Li128ELb1ELb1ELb0ELb0EEENS1_19SingleTileSchedulerILb1ELb0ELb1ELi128EEEEEEEEEvNT_6ParamsE --------------------------
	.section	.nv.info._ZN7cutlass13device_kernelIN5flash19enable_sm80_to_sm89INS1_16FlashAttnFwdSm80INS1_25CollectiveMainloopFwdSm80ILi4ELi1ELb0EN4cute5tupleIJNS5_1CILi128EEENS7_ILi48EEES8_EEELi128ENS_6half_tEfNS_4arch4Sm80ELb0ELb1ELb0ELb1ELb1ELb1ELb1ELb0EEENS1_21CollectiveEpilogueFwdINS6_IJS8_S8_S9_EEENS6_IJNS7_ILi1EEESH_SH_EEESB_SD_Li128ELb1ELb1ELb0ELb0EEENS1_19SingleTileSchedulerILb1ELb0ELb1ELi128EEEEEEEEEvNT_6ParamsE,"",@"SHT_CUDA_INFO"
	.sectionflags	@""
	.align	4


	//----- nvinfo : EIATTR_CUDA_API_VERSION
	.align		4
        /*0000*/ 	.byte	0x04, 0x37
        /*0002*/ 	.short	(.L_288 - .L_287)
.L_287:
        /*0004*/ 	.word	0x00000082


	//----- nvinfo : EIATTR_KPARAM_INFO
	.align		4
.L_288:
        /*0008*/ 	.byte	0x04, 0x17
        /*000a*/ 	.short	(.L_290 - .L_289)
.L_289:
        /*000c*/ 	.word	0x00000000
        /*0010*/ 	.short	0x0000
        /*0012*/ 	.short	0x0000
        /*0014*/ 	.byte	0x00, 0xf0, 0x61, 0x10


	//----- nvinfo : EIATTR_SPARSE_MMA_MASK
	.align		4
.L_290:
        /*0018*/ 	.byte	0x03, 0x50
        /*001a*/ 	.short	0x0000


	//----- nvinfo : EIATTR_MAXREG_COUNT
	.align		4
        /*001c*/ 	.byte	0x03, 0x1b
        /*001e*/ 	.short	0x00ff


	//----- nvinfo : EIATTR_MERCURY_ISA_VERSION
	.align		4
        /*0020*/ 	.byte	0x03, 0x5f
        /*0022*/ 	.short	0x0101


	//----- nvinfo : EIATTR_EXIT_INSTR_OFFSETS
	.align		4
        /*0024*/ 	.byte	0x04, 0x1c
        /*0026*/ 	.short	(.L_292 - .L_291)


	//   ....[0]....
.L_291:
        /*0028*/ 	.word	0x00000010


	//----- nvinfo : EIATTR_MAX_THREADS
	.align		4
.L_292:
        /*002c*/ 	.byte	0x04, 0x05
        /*002e*/ 	.short	(.L_294 - .L_293)
.L_293:
        /*0030*/ 	.word	0x00000080
        /*0034*/ 	.word	0x00000001
        /*0038*/ 	.word	0x00000001


	//----- nvinfo : EIATTR_CBANK_PARAM_SIZE
	.align		4
.L_294:
        /*003c*/ 	.byte	0x03, 0x19
        /*003e*/ 	.short	0x0418


	//----- nvinfo : EIATTR_PARAM_CBANK
	.align		4
        /*0040*/ 	.byte	0x04, 0x0a
        /*0042*/ 	.short	(.L_296 - .L_295)
	.align		4
.L_295:
        /*0044*/ 	.word	index@(.nv.constant0._ZN7cutlass13device_kernelIN5flash19enable_sm80_to_sm89INS1_16FlashAttnFwdSm80INS1_25CollectiveMainloopFwdSm80ILi4ELi1ELb0EN4cute5tupleIJNS5_1CILi128EEENS7_ILi48EEES8_EEELi128ENS_6half_tEfNS_4arch4Sm80ELb0ELb1ELb0ELb1ELb1ELb1ELb1ELb0EEENS1_21CollectiveEpilogueFwdINS6_IJS8_S8_S9_EEENS6_IJNS7_ILi1EEESH_SH_EEESB_SD_Li128ELb1ELb1ELb0ELb0EEENS1_19SingleTileSchedulerILb1ELb0ELb1ELi128EEEEEEEEEvNT_6ParamsE)
        /*0048*/ 	.short	0x0210
        /*004a*/ 	.short	0x0418


	//----- nvinfo : EIATTR_SW_WAR
	.align		4
.L_296:
        /*004c*/ 	.byte	0x04, 0x36
        /*004e*/ 	.short	(.L_298 - .L_297)
.L_297:
        /*0050*/ 	.word	0x00000008
.L_298:


//--------------------- .nv.info._ZN7cutlass13device_kernelIN5flash19enable_sm80_to_sm89INS1_16FlashAttnFwdSm80INS1_25CollectiveMainloopFwdSm80ILi4ELi1ELb0EN4cute5tupleIJNS5_1CILi128EEENS7_ILi64EEES8_EEELi128ENS_6half_tEfNS_4arch4Sm80ELb1ELb0ELb0ELb0ELb1ELb0ELb1ELb0EEENS1_21CollectiveEpilogueFwdINS6_IJS8_S8_S9_EEENS6_IJNS7_ILi1EEESH_SH_EEESB_SD_Li128ELb0ELb1ELb0ELb0EEENS1_30DynamicPersistentTileSchedulerILi128ELi128ELb0ELb1ELb0EEEEEEEEEvNT_6ParamsE --------------------------
	.section	.nv.info._ZN7cutlass13device_kernelIN5flash19enable_sm80_to_sm89INS1_16FlashAttnFwdSm80INS1_25CollectiveMainloopFwdSm80ILi4ELi1ELb0EN4cute5tupleIJNS5_1CILi128EEENS7_ILi64EEES8_EEELi128ENS_6half_tEfNS_4arch4Sm80ELb1ELb0ELb0ELb0ELb1ELb0ELb1ELb0EEENS1_21CollectiveEpilogueFwdINS6_IJS8_S8_S9_EEENS6_IJNS7_ILi1EEESH_SH_EEESB_SD_Li128ELb0ELb1ELb0ELb0EEENS1_30DynamicPersistentTileSchedulerILi128ELi128ELb0ELb1ELb0EEEEEEEEEvNT_6ParamsE,"",@"SHT_CUDA_INFO"
	.sectionflags	@""
	.align	4


	//----- nvinfo : EIATTR_CUDA_API_VERSION
	.align		4
        /*0000*/ 	.byte	0x04, 0x37
        /*0002*/ 	.short	(.L_300 - .L_299)
.L_299:
        /*0004*/ 	.word	0x00000082


	//----- nvinfo : EIATTR_KPARAM_INFO
	.align		4
.L_300:
        /*0008*/ 	.byte	0x04, 0x17
        /*000a*/ 	.short	(.L_302 - .L_301)
.L_301:
        /*000c*/ 	.word	0x00000000
        /*0010*/ 	.short	0x0000
        /*0012*/ 	.short	0x0000
        /*0014*/ 	.byte	0x00, 0xf0, 0xa1, 0x10


	//----- nvinfo : EIATTR_SPARSE_MMA_MASK
	.align		4
.L_302:
        /*0018*/ 	.byte	0x03, 0x50
        /*001a*/ 	.short	0x0000


	//----- nvinfo : EIATTR_MAXREG_COUNT
	.align		4
        /*001c*/ 	.byte	0x03, 0x1b
        /*001e*/ 	.short	0x00ff


	//----- nvinfo : EIATTR_MERCURY_ISA_VERSION
	.align		4
        /*0020*/ 	.byte	0x03, 0x5f
        /*0022*/ 	.short	0x0101


	//----- nvinfo : EIATTR_EXIT_INSTR_OFFSETS
	.align		4
        /*0024*/ 	.byte	0x04, 0x1c
        /*0026*/ 	.short	(.L_304 - .L_303)


	//   ....[0]....
.L_303:
        /*0028*/ 	.word	0x00000010


	//----- nvinfo : EIATTR_MAX_THREADS
	.align		4
.L_304:
        /*002c*/ 	.byte	0x04, 0x05
        /*002e*/ 	.short	(.L_306 - .L_305)
.L_305:
        /*0030*/ 	.word	0x00000080
        /*0034*/ 	.word	0x00000001
        /*0038*/ 	.word	0x00000001


	//----- nvinfo : EIATTR_CBANK_PARAM_SIZE
	.align		4
.L_306:
        /*003c*/ 	.byte	0x03, 0x19
        /*003e*/ 	.short	0x0428


	//----- nvinfo : EIATTR_PARAM_CBANK
	.align		4
        /*0040*/ 	.byte	0x04, 0x0a
        /*0042*/ 	.short	(.L_308 - .L_307)
	.align		4
.L_307:
        /*0044*/ 	.word	index@(.nv.constant0._ZN7cutlass13device_kernelIN5flash19enable_sm80_to_sm89INS1_16FlashAttnFwdSm80INS1_25CollectiveMainloopFwdSm80ILi4ELi1ELb0EN4cute5tupleIJNS5_1CILi128EEENS7_ILi64EEES8_EEELi128ENS_6half_tEfNS_4arch4Sm80ELb1ELb0ELb0ELb0ELb1ELb0ELb1ELb0EEENS1_21CollectiveEpilogueFwdINS6_IJS8_S8_S9_EEENS6_IJNS7_ILi1EEESH_SH_EEESB_SD_Li128ELb0ELb1ELb0ELb0EEENS1_30DynamicPersistentTileSchedulerILi128ELi128ELb0ELb1ELb0EEEEEEEEEvNT_6ParamsE)
        /*0048*/ 	.short	0x0210
        /*004a*/ 	.short	0x0428


	//----- nvinfo : EIATTR_SW_WAR
	.align		4
.L_308:
        /*004c*/ 	.byte	0x04, 0x36
        /*004e*/ 	.short	(.L_310 - .L_309)
.L_309:
        /*0050*/ 	.word	0x00000008
.L_310:


//--------------------- .nv.info._ZN7cutlass13device_kernelIN5flash19enable_sm80_to_sm89INS1_16FlashAttnFwdSm80INS1_25CollectiveMainloopFwdSm80ILi4ELi1ELb0EN4cute5tupleIJNS5_1CILi128EEENS7_ILi64EEES8_EEELi128ENS_6half_tEfNS_4arch4Sm80ELb1ELb0ELb0ELb1ELb1ELb0ELb1ELb0EEENS1_21CollectiveEpilogueFwdINS6_IJS8_S8_S9_EEENS6_IJNS7_ILi1EEESH_SH_EEESB_SD_Li128ELb1ELb1ELb0ELb0EEENS1_19SingleTileSchedulerILb1ELb0ELb1ELi128EEEEEEEEEvNT_6ParamsE --------------------------
	.section	.nv.info._ZN7cutlass13device_kernelIN5flash19enable_sm80_to_sm89INS1_16FlashAttnFwdSm80INS1_25CollectiveMainloopFwdSm80ILi4ELi1ELb0EN4cute5tupleIJNS5_1CILi128EEENS7_ILi64EEES8_EEELi128ENS_6half_tEfNS_4arch4Sm80ELb1ELb0ELb0ELb1ELb1ELb0ELb1ELb0EEENS1_21CollectiveEpilogueFwdINS6_IJS8_S8_S9_EEENS6_IJNS7_ILi1EEESH_SH_EEESB_SD_Li128ELb1ELb1ELb0ELb0EEENS1_19SingleTileSchedulerILb1ELb0ELb1ELi128EEEEEEEEEvNT_6ParamsE,"",@"SHT_CUDA_INFO"
	.sectionflags	@""
	.align	4


	//----- nvinfo : EIATTR_CUDA_API_VERSION
	.align		4
        /*0000*/ 	.byte	0x04, 0x37
        /*0002*/ 	.short	(.L_312 - .L_311)
.L_311:
        /*0004*/ 	.word	0x00000082


	//----- nvinfo : EIATTR_KPARAM_INFO
	.align		4
.L_312:
        /*0008*/ 	.byte	0x04, 0x17
        /*000a*/ 	.short	(.L_314 - .L_313)
.L_313:
        /*000c*/ 	.word	0x00000000
        /*0010*/ 	.short	0x0000
        /*0012*/ 	.short	0x0000
        /*0014*/ 	.byte	0x00, 0xf0, 0x61, 0x10


	//----- nvinfo : EIATTR_SPARSE_MMA_MASK
	.align		4
.L_314:
        /*0018*/ 	.byte	0x03, 0x50
        /*001a*/ 	.short	0x0000


	//----- nvinfo : EIATTR_MAXREG_COUNT
	.align		4
        /*001c*/ 	.byte	0x03, 0x1b
        /*001e*/ 	.short	0x00ff


	//----- nvinfo : EIATTR_MERCURY_ISA_VERSION
	.align		4
        /*0020*/ 	.byte	0x03, 0x5f
        /*0022*/ 	.short	0x0101


	//----- nvinfo : EIATTR_EXIT_INSTR_OFFSETS
	.align		4
        /*0024*/ 	.byte	0x04, 0x1c
        /*0026*/ 	.short	(.L_316 - .L_315)


	//   ....[0]....
.L_315:
        /*0028*/ 	.word	0x00000010


	//----- nvinfo : EIATTR_MAX_THREADS
	.align		4
.L_316:
        /*002c*/ 	.byte	0x04, 0x05
        /*002e*/ 	.short	(.L_318 - .L_317)
.L_317:
        /*0030*/ 	.word	0x00000080
        /*0034*/ 	.word	0x00000001
        /*0038*/ 	.word	0x00000001


	//----- nvinfo : EIATTR_CBANK_PARAM_SIZE
	.align		4
.L_318:
        /*003c*/ 	.byte	0x03, 0x19
        /*003e*/ 	.short	0x0418


	//----- nvinfo : EIATTR_PARAM_CBANK
	.align		4
        /*0040*/ 	.byte	0x04, 0x0a
        /*0042*/ 	.short	(.L_320 - .L_319)
	.align		4
.L_319:
        /*0044*/ 	.word	index@(.nv.constant0._ZN7cutlass13device_kernelIN5flash19enable_sm80_to_sm89INS1_16FlashAttnFwdSm80INS1_25CollectiveMainloopFwdSm80ILi4ELi1ELb0EN4cute5tupleIJNS5_1CILi128EEENS7_ILi64EEES8_EEELi128ENS_6half_tEfNS_4arch4Sm80ELb1ELb0ELb0ELb1ELb1ELb0ELb1ELb0EEENS1_21CollectiveEpilogueFwdINS6_IJS8_S8_S9_EEENS6_IJNS7_ILi1EEESH_SH_EEESB_SD_Li128ELb1ELb1ELb0ELb0EEENS1_19SingleTileSchedulerILb1ELb0ELb1ELi128EEEEEEEEEvNT_6ParamsE)
        /*0048*/ 	.short	0x0210
        /*004a*/ 	.short	0x0418


	//----- nvinfo : EIATTR_SW_WAR
	.align		4
.L_320:
        /*004c*/ 	.byte	0x04, 0x36
        /*004e*/ 	.short	(.L_322 - .L_321)
.L_321:
        /*0050*/ 	.word	0x00000008
.L_322:


//--------------------- .nv.info._ZN7cutlass13device_kernelIN5flash19enable_sm80_to_sm89INS1_16FlashAttnFwdSm80INS1_25CollectiveMainloopFwdSm80ILi4ELi1ELb0EN4cute5tupleIJNS5_1CILi128EEENS7_ILi64EEES8_EEELi128ENS_6half_tEfNS_4arch4Sm80ELb1ELb0ELb0ELb1ELb1ELb1ELb1ELb0EEENS1_21CollectiveEpilogueFwdINS6_IJS8_S8_S9_EEENS6_IJNS7_ILi1EEESH_SH_EEESB_SD_Li128ELb1ELb1ELb0ELb0EEENS1_19SingleTileSchedulerILb1ELb0ELb1ELi128EEEEEEEEEvNT_6ParamsE --------------------------
	.section	.nv.info._ZN7cutlass13device_kernelIN5flash19enable_sm80_to_sm89INS1_16FlashAttnFwdSm80INS1_25CollectiveMainloopFwdSm80ILi4ELi1ELb0EN4cute5tupleIJNS5_1CILi128EEENS7_ILi64EEES8_EEELi128ENS_6half_tEfNS_4arch4Sm80ELb1ELb0ELb0ELb1ELb1ELb1ELb1ELb0EEENS1_21CollectiveEpilogueFwdINS6_IJS8_S8_S9_EEENS6_IJNS7_ILi1EEESH_SH_EEESB_SD_Li128ELb1ELb1ELb0ELb0EEENS1_19SingleTileSchedulerILb1ELb0ELb1ELi128EEEEEEEEEvNT_6ParamsE,"",@"SHT_CUDA_INFO"
	.sectionflags	@""
	.align	4


	//----- nvinfo : EIATTR_CUDA_API_VERSION
	.align		4
        /*0000*/ 	.byte	0x04, 0x37
        /*0002*/ 	.short	(.L_324 - .L_323)
.L_323:
        /*0004*/ 	.word	0x00000082


	//----- nvinfo : EIATTR_KPARAM_INFO
	.align		4
.L_324:
        /*0008*/ 	.byte	0x04, 0x17
        /*000a*/ 	.short	(.L_326 - .L_325)
.L_325:
        /*000c*/ 	.word	0x00000000
        /*0010*/ 	.short	0x0000
        /*0012*/ 	.short	0x0000
        /*0014*/ 	.byte	0x00, 0xf0, 0x61, 0x10


	//----- nvinfo : EIATTR_SPARSE_MMA_MASK
	.align		4
.L_326:
        /*0018*/ 	.byte	0x03, 0x50
        /*001a*/ 	.short	0x0000


	//----- nvinfo : EIATTR_MAXREG_COUNT
	.align		4
        /*001c*/ 	.byte	0x03, 0x1b
        /*001e*/ 	.short	0x00ff


	//----- nvinfo : EIATTR_MERCURY_ISA_VERSION
	.align		4
        /*0020*/ 	.byte	0x03, 0x5f
        /*0022*/ 	.short	0x0101


	//----- nvinfo : EIATTR_EXIT_INSTR_OFFSETS
	.align		4
        /*0024*/ 	.byte	0x04, 0x1c
        /*0026*/ 	.short	(.L_328 - .L_327)


	//   ....[0]....
.L_327:
        /*0028*/ 	.word	0x00000010


	//----- nvinfo : EIATTR_MAX_THREADS
	.align		4
.L_328:
        /*002c*/ 	.byte	0x04, 0x05
        /*002e*/ 	.short	(.L_330 - .L_329)
.L_329:
        /*0030*/ 	.word	0x00000080
        /*0034*/ 	.word	0x00000001
        /*0038*/ 	.word	0x00000001


	//----- nvinfo : EIATTR_CBANK_PARAM_SIZE
	.align		4
.L_330:
        /*003c*/ 	.byte	0x03, 0x19
        /*003e*/ 	.short	0x0418


	//----- nvinfo : EIATTR_PARAM_CBANK
	.align		4
        /*0040*/ 	.byte	0x04, 0x0a
        /*0042*/ 	.short	(.L_332 - .L_331)
	.align		4
.L_331:
        /*0044*/ 	.word	index@(.nv.constant0._ZN7cutlass13device_kernelIN5flash19enable_sm80_to_sm89INS1_16FlashAttnFwdSm80INS1_25CollectiveMainloopFwdSm80ILi4ELi1ELb0EN4cute5tupleIJNS5_1CILi128EEENS7_ILi64EEES8_EEELi128ENS_6half_tEfNS_4arch4Sm80ELb1ELb0ELb0ELb1ELb1ELb1ELb1ELb0EEENS1_21CollectiveEpilogueFwdINS6_IJS8_S8_S9_EEENS6_IJNS7_ILi1EEESH_SH_EEESB_SD_Li128ELb1ELb1ELb0ELb0EEENS1_19SingleTileSchedulerILb1ELb0ELb1ELi128EEEEEEEEEvNT_6ParamsE)
        /*0048*/ 	.short	0x0210
        /*004a*/ 	.short	0x0418


	//----- nvinfo : EIATTR_SW_WAR
	.align		4
.L_332:
        /*004c*/ 	.byte	0x04, 0x36
        /*004e*/ 	.short	(.L_334 - .L_333)
.L_333:
        /*0050*/ 	.word	0x00000008
.L_334:


//--------------------- .nv.callgraph             --------------------------
	.section	.nv.callgraph,"",@"SHT_CUDA_CALLGRAPH"
	.align	4
	.sectionentsize	8
	.align		4
        /*0000*/ 	.word	0x00000000
	.align		4
        /*0004*/ 	.word	0xffffffff
	.align		4
        /*0008*/ 	.word	0x00000000
	.align		4
        /*000c*/ 	.word	0xfffffffe
	.align		4
        /*0010*/ 	.word	0x00000000
	.align		4
        /*0014*/ 	.word	0xfffffffd
	.align		4
        /*0018*/ 	.word	0x00000000
	.align		4
        /*001c*/ 	.word	0xfffffffc


//--------------------- .nv.constant4             --------------------------
	.section	.nv.constant4,"a",@progbits
	.align	8
	.align		8
.nv.constant4:
        /*0000*/ 	.dword	_ZN72_INTERNAL_084a2e7e_36_flash_fwd_hdim128_fp16_paged_sm80_cu_cf07d2ef_34854cuda3std3__45__cpo5beginE
	.align		8
        /*0008*/ 	.dword	_ZN72_INTERNAL_084a2e7e_36_flash_fwd_hdim128_fp16_paged_sm80_cu_cf07d2ef_34854cuda3std3__45__cpo3endE
	.align		8
        /*0010*/ 	.dword	_ZN72_INTERNAL_084a2e7e_36_flash_fwd_hdim128_fp16_paged_sm80_cu_cf07d2ef_34854cuda3std3__45__cpo6cbeginE
	.align		8
        /*0018*/ 	.dword	_ZN72_INTERNAL_084a2e7e_36_flash_fwd_hdim128_fp16_paged_sm80_cu_cf07d2ef_34854cuda3std3__45__cpo4cendE
	.align		8
        /*0020*/ 	.dword	_ZN72_INTERNAL_084a2e7e_36_flash_fwd_hdim128_fp16_paged_sm80_cu_cf07d2ef_34854cuda3std3__474_GLOBAL__N__084a2e7e_36_flash_fwd_hdim128_fp16_paged_sm80_cu_cf07d2ef_34856ignoreE
	.align		8
        /*0028*/ 	.dword	_ZN72_INTERNAL_084a2e7e_36_flash_fwd_hdim128_fp16_paged_sm80_cu_cf07d2ef_34854cuda3std3__419piecewise_constructE
	.align		8
        /*0030*/ 	.dword	_ZN72_INTERNAL_084a2e7e_36_flash_fwd_hdim128_fp16_paged_sm80_cu_cf07d2ef_34854cuda3std3__48in_placeE
	.align		8
        /*0038*/ 	.dword	_ZN72_INTERNAL_084a2e7e_36_flash_fwd_hdim128_fp16_paged_sm80_cu_cf07d2ef_34854cuda3std6ranges3__45__cpo4swapE
	.align		8
        /*0040*/ 	.dword	_ZN72_INTERNAL_084a2e7e_36_flash_fwd_hdim128_fp16_paged_sm80_cu_cf07d2ef_34854cuda3std6ranges3__45__cpo9iter_moveE
	.align		8
        /*0048*/ 	.dword	_ZN72_INTERNAL_084a2e7e_36_flash_fwd_hdim128_fp16_paged_sm80_cu_cf07d2ef_34854cute7productE
	.align		8
        /*0050*/ 	.dword	_ZN72_INTERNAL_084a2e7e_36_flash_fwd_hdim128_fp16_paged_sm80_cu_cf07d2ef_34854cute1_E


//--------------------- .text._ZN7cutlass13device_kernelIN5flash19enable_sm80_to_sm89INS1_16FlashAttnFwdSm80INS1_25CollectiveMainloopFwdSm80ILi8ELi1ELb1EN4cute5tupleIJNS5_1CILi128EEES8_S8_EEELi128ENS_6half_tEfNS_4arch4Sm80ELb0ELb0ELb0ELb0ELb1ELb0ELb1ELb0EEENS1_21CollectiveEpilogueFwdIS9_NS6_IJNS7_ILi1EEESF_SF_EEESA_SC_Li256ELb0ELb1ELb0ELb0EEENS1_19SingleTileSchedulerILb0ELb0ELb1ELi128EEEEEEEEEvNT_6ParamsE --------------------------
	.section	.text._ZN7cutlass13device_kernelIN5flash19enable_sm80_to_sm89INS1_16FlashAttnFwdSm80INS1_25CollectiveMainloopFwdSm80ILi8ELi1ELb1EN4cute5tupleIJNS5_1CILi128EEES8_S8_EEELi128ENS_6half_tEfNS_4arch4Sm80ELb0ELb0ELb0ELb0ELb1ELb0ELb1ELb0EEENS1_21CollectiveEpilogueFwdIS9_NS6_IJNS7_ILi1EEESF_SF_EEESA_SC_Li256ELb0ELb1ELb0ELb0EEENS1_19SingleTileSchedulerILb0ELb0ELb1ELi128EEEEEEEEEvNT_6ParamsE,"ax",@progbits
	.align	128
.text._ZN7cutlass13device_kernelIN5flash19enable_sm80_to_sm89INS1_16FlashAttnFwdSm80INS1_25CollectiveMainloopFwdSm80ILi8ELi1ELb1EN4cute5tupleIJNS5_1CILi128EEES8_S8_EEELi128ENS_6half_tEfNS_4arch4Sm80ELb0ELb0ELb0ELb0ELb1ELb0ELb1ELb0EEENS1_21CollectiveEpilogueFwdIS9_NS6_IJNS7_ILi1EEESF_SF_EEESA_SC_Li256ELb0ELb1ELb0ELb0EEENS1_19SingleTileSchedulerILb0ELb0ELb1ELi128EEEEEEEEEvNT_6ParamsE:
        .type           _ZN7cutlass13device_kernelIN5flash19enable_sm80_to_sm89INS1_16FlashAttnFwdSm80INS1_25CollectiveMainloopFwdSm80ILi8ELi1ELb1EN4cute5tupleIJNS5_1CILi128EEES8_S8_EEELi128ENS_6half_tEfNS_4arch4Sm80ELb0ELb0ELb0ELb0ELb1ELb0ELb1ELb0EEENS1_21CollectiveEpilogueFwdIS9_NS6_IJNS7_ILi1EEESF_SF_EEESA_SC_Li256ELb0ELb1ELb0ELb0EEENS1_19SingleTileSchedulerILb0ELb0ELb1ELi128EEEEEEEEEvNT_6ParamsE,@function
        .size           _ZN7cutlass13device_kernelIN5flash19enable_sm80_to_sm89INS1_16FlashAttnFwdSm80INS1_25CollectiveMainloopFwdSm80ILi8ELi1ELb1EN4cute5tupleIJNS5_1CILi128EEES8_S8_EEELi128ENS_6half_tEfNS_4arch4Sm80ELb0ELb0ELb0ELb0ELb1ELb0ELb1ELb0EEENS1_21CollectiveEpilogueFwdIS9_NS6_IJNS7_ILi1EEESF_SF_EEESA_SC_Li256ELb0ELb1ELb0ELb0EEENS1_19SingleTileSchedulerILb0ELb0ELb1ELi128EEEEEEEEEvNT_6ParamsE,(.L_x_18 - _ZN7cutlass13device_kernelIN5flash19enable_sm80_to_sm89INS1_16FlashAttnFwdSm80INS1_25CollectiveMainloopFwdSm80ILi8ELi1ELb1EN4cute5tupleIJNS5_1CILi128EEES8_S8_EEELi128ENS_6half_tEfNS_4arch4Sm80ELb0ELb0ELb0ELb0ELb1ELb0ELb1ELb0EEENS1_21CollectiveEpilogueFwdIS9_NS6_IJNS7_ILi1EEESF_SF_EEESA_SC_Li256ELb0ELb1ELb0ELb0EEENS1_19SingleTileSchedulerILb0ELb0ELb1ELi128EEEEEEEEEvNT_6ParamsE)
        .other          _ZN7cutlass13device_kernelIN5flash19enable_sm80_to_sm89INS1_16FlashAttnFwdSm80INS1_25CollectiveMainloopFwdSm80ILi8ELi1ELb1EN4cute5tupleIJNS5_1CILi128EEES8_S8_EEELi128ENS_6half_tEfNS_4arch4Sm80ELb0ELb0ELb0ELb0ELb1ELb0ELb1ELb0EEENS1_21CollectiveEpilogueFwdIS9_NS6_IJNS7_ILi1EEESF_SF_EEESA_SC_Li256ELb0ELb1ELb0ELb0EEENS1_19SingleTileSchedulerILb0ELb0ELb1ELi128EEEEEEEEEvNT_6ParamsE,@"STO_CUDA_ENTRY STV_DEFAULT"
_ZN7cutlass13device_kernelIN5flash19enable_sm80_to_sm89INS1_16FlashAttnFwdSm80INS1_25CollectiveMainloopFwdSm80ILi8ELi1ELb1EN4cute5tupleIJNS5_1CILi128EEES8_S8_EEELi128ENS_6half_tEfNS_4arch4Sm80ELb0ELb0ELb0ELb0ELb1ELb0ELb1ELb0EEENS1_21CollectiveEpilogueFwdIS9_NS6_IJNS7_ILi1EEESF_SF_EEESA_SC_Li256ELb0ELb1ELb0ELb0EEENS1_19SingleTileSchedulerILb0ELb0ELb1ELi128EEEEEEEEEvNT_6ParamsE:
[----:B------:R-:W-:Y:S01]  /*0000*/  LDC R1, c[0x0][0x28] ;  /* 0x00000a00ff017b82 */ /* 0x000fe20000000800 */
[----:B------:R-:W-:Y:S05]  /*0010*/  EXIT ;  /* 0x000000000000794d */ /* 0x000fea0003800000 */
.L_x_0:
[----:B------:R-:W-:-:S00]  /*0020*/  BRA `(.L_x_0) ;  /* 0xfffffffc00fc7947 */ /* 0x000fc0000383ffff */
[----:B------:R-:W-:-:S00]  /*0030*/  NOP ;  /* 0x0000000000007918 */ /* 0x000fc00000000000 */
        /* <DEDUP_REMOVED lines=12> */
.L_x_18:


//--------------------- .text._ZN7cutlass13device_kernelIN5flash19enable_sm80_to_sm89INS1_16FlashAttnFwdSm80INS1_25CollectiveMainloopFwdSm80ILi8ELi1ELb1EN4cute5tupleIJNS5_1CILi128EEES8_S8_EEELi128ENS_6half_tEfNS_4arch4Sm80ELb0ELb0ELb0ELb1ELb1ELb0ELb1ELb0EEENS1_21CollectiveEpilogueFwdIS9_NS6_IJNS7_ILi1EEESF_SF_EEESA_SC_Li256ELb1ELb1ELb0ELb0EEENS1_19SingleTileSchedulerILb1ELb0ELb1ELi128EEEEEEEEEvNT_6ParamsE --------------------------
	.section	.text._ZN7cutlass13device_kernelIN5flash19enable_sm80_to_sm89INS1_16FlashAttnFwdSm80INS1_25CollectiveMainloopFwdSm80ILi8ELi1ELb1EN4cute5tupleIJNS5_1CILi128EEES8_S8_EEELi128ENS_6half_tEfNS_4arch4Sm80ELb0ELb0ELb0ELb1ELb1ELb0ELb1ELb0EEENS1_21CollectiveEpilogueFwdIS9_NS6_IJNS7_ILi1EEESF_SF_EEESA_SC_Li256ELb1ELb1ELb0ELb0EEENS1_19SingleTileSchedulerILb1ELb0ELb1ELi128EEEEEEEEEvNT_6ParamsE,"ax",@progbits
	.align	128
.text._ZN7cutlass13device_kernelIN5flash19enable_sm80_to_sm89INS1_16FlashAttnFwdSm80INS1_25CollectiveMainloopFwdSm80ILi8ELi1ELb1EN4cute5tupleIJNS5_1CILi128EEES8_S8_EEELi128ENS_6half_tEfNS_4arch4Sm80ELb0ELb0ELb0ELb1ELb1ELb0ELb1ELb0EEENS1_21CollectiveEpilogueFwdIS9_NS6_IJNS7_ILi1EEESF_SF_EEESA_SC_Li256ELb1ELb1ELb0ELb0EEENS1_19SingleTileSchedulerILb1ELb0ELb1ELi128EEEEEEEEEvNT_6ParamsE:
        .type           _ZN7cutlass13device_kernelIN5flash19enable_sm80_to_sm89INS1_16FlashAttnFwdSm80INS1_25CollectiveMainloopFwdSm80ILi8ELi1ELb1EN4cute5tupleIJNS5_1CILi128EEES8_S8_EEELi128ENS_6half_tEfNS_4arch4Sm80ELb0ELb0ELb0ELb1ELb1ELb0ELb1ELb0EEENS1_21CollectiveEpilogueFwdIS9_NS6_IJNS7_ILi1EEESF_SF_EEESA_SC_Li256ELb1ELb1ELb0ELb0EEENS1_19SingleTileSchedulerILb1ELb0ELb1ELi128EEEEEEEEEvNT_6ParamsE,@function
        .size           _ZN7cutlass13device_kernelIN5flash19enable_sm80_to_sm89INS1_16FlashAttnFwdSm80INS1_25CollectiveMainloopFwdSm80ILi8ELi1ELb1EN4cute5tupleIJNS5_1CILi128EEES8_S8_EEELi128ENS_6half_tEfNS_4arch4Sm80ELb0ELb0ELb0ELb1ELb1ELb0ELb1ELb0EEENS1_21CollectiveEpilogueFwdIS9_NS6_IJNS7_ILi1EEESF_SF_EEESA_SC_Li256ELb1ELb1ELb0ELb0EEENS1_19SingleTileSchedulerILb1ELb0ELb1ELi128EEEEEEEEEvNT_6ParamsE,(.L_x_19 - _ZN7cutlass13device_kernelIN5flash19enable_sm80_to_sm89INS1_16FlashAttnFwdSm80INS1_25CollectiveMainloopFwdSm80ILi8ELi1ELb1EN4cute5tupleIJNS5_1CILi128EEES8_S8_EEELi128ENS_6half_tEfNS_4arch4Sm80ELb0ELb0ELb0ELb1ELb1ELb0ELb1ELb0EEENS1_21CollectiveEpilogueFwdIS9_NS6_IJNS7_ILi1EEESF_SF_EEESA_SC_Li256ELb1ELb1ELb0ELb0EEENS1_19SingleTileSchedulerILb1ELb0ELb1ELi128EEEEEEEEEvNT_6ParamsE)
        .other          _ZN7cutlass13device_kernelIN5flash19enable_sm80_to_sm89INS1_16FlashAttnFwdSm80INS1_25CollectiveMainloopFwdSm80ILi8ELi1ELb1EN4cute5tupleIJNS5_1CILi128EEES8_S8_EEELi128ENS_6half_tEfNS_4arch4Sm80ELb0ELb0ELb0ELb1ELb1ELb0ELb1ELb0EEENS1_21CollectiveEpilogueFwdIS9_NS6_IJNS7_ILi1EEESF_SF_EEESA_SC_Li256ELb1ELb1ELb0ELb0EEENS1_19SingleTileSchedulerILb1ELb0ELb1ELi128EEEEEEEEEvNT_6ParamsE,@"STO_CUDA_ENTRY STV_DEFAULT"
_ZN7cutlass13device_kernelIN5flash19enable_sm80_to_sm89INS1_16FlashAttnFwdSm80INS1_25CollectiveMainloopFwdSm80ILi8ELi1ELb1EN4cute5tupleIJNS5_1CILi128EEES8_S8_EEELi128ENS_6half_tEfNS_4arch4Sm80ELb0ELb0ELb0ELb1ELb1ELb0ELb1ELb0EEENS1_21CollectiveEpilogueFwdIS9_NS6_IJNS7_ILi1EEESF_SF_EEESA_SC_Li256ELb1ELb1ELb0ELb0EEENS1_19SingleTileSchedulerILb1ELb0ELb1ELi128EEEEEEEEEvNT_6ParamsE:
[----:B------:R-:W-:Y:S01]  /*0000*/  LDC R1, c[0x0][0x28] ;  /* 0x00000a00ff017b82 */ /* 0x000fe20000000800 */
[----:B------:R-:W-:Y:S05]  /*0010*/  EXIT ;  /* 0x000000000000794d */ /* 0x000fea0003800000 */
.L_x_1:
        /* <DEDUP_REMOVED lines=14> */
.L_x_19:


//--------------------- .text._ZN7cutlass13device_kernelIN5flash19enable_sm80_to_sm89INS1_16FlashAttnFwdSm80INS1_25CollectiveMainloopFwdSm80ILi8ELi1ELb1EN4cute5tupleIJNS5_1CILi128EEES8_S8_EEELi128ENS_6half_tEfNS_4arch4Sm80ELb0ELb0ELb0ELb1ELb1ELb1ELb1ELb0EEENS1_21CollectiveEpilogueFwdIS9_NS6_IJNS7_ILi1EEESF_SF_EEESA_SC_Li256ELb1ELb1ELb0ELb0EEENS1_19SingleTileSchedulerILb1ELb0ELb1ELi128EEEEEEEEEvNT_6ParamsE --------------------------
	.section	.text._ZN7cutlass13device_kernelIN5flash19enable_sm80_to_sm89INS1_16FlashAttnFwdSm80INS1_25CollectiveMainloopFwdSm80ILi8ELi1ELb1EN4cute5tupleIJNS5_1CILi128EEES8_S8_EEELi128ENS_6half_tEfNS_4arch4Sm80ELb0ELb0ELb0ELb1ELb1ELb1ELb1ELb0EEENS1_21CollectiveEpilogueFwdIS9_NS6_IJNS7_ILi1EEESF_SF_EEESA_SC_Li256ELb1ELb1ELb0ELb0EEENS1_19SingleTileSchedulerILb1ELb0ELb1ELi128EEEEEEEEEvNT_6ParamsE,"ax",@progbits
	.align	128
.text._ZN7cutlass13device_kernelIN5flash19enable_sm80_to_sm89INS1_16FlashAttnFwdSm80INS1_25CollectiveMainloopFwdSm80ILi8ELi1ELb1EN4cute5tupleIJNS5_1CILi128EEES8_S8_EEELi128ENS_6half_tEfNS_4arch4Sm80ELb0ELb0ELb0ELb1ELb1ELb1ELb1ELb0EEENS1_21CollectiveEpilogueFwdIS9_NS6_IJNS7_ILi1EEESF_SF_EEESA_SC_Li256ELb1ELb1ELb0ELb0EEENS1_19SingleTileSchedulerILb1ELb0ELb1ELi128EEEEEEEEEvNT_6ParamsE:
        .type           _ZN7cutlass13device_kernelIN5flash19enable_sm80_to_sm89INS1_16FlashAttnFwdSm80INS1_25CollectiveMainloopFwdSm80ILi8ELi1ELb1EN4cute5tupleIJNS5_1CILi128EEES8_S8_EEELi128ENS_6half_tEfNS_4arch4Sm80ELb0ELb0ELb0ELb1ELb1ELb1ELb1ELb0EEENS1_21CollectiveEpilogueFwdIS9_NS6_IJNS7_ILi1EEESF_SF_EEESA_SC_Li256ELb1ELb1ELb0ELb0EEENS1_19SingleTileSchedulerILb1ELb0ELb1ELi128EEEEEEEEEvNT_6ParamsE,@function
        .size           _ZN7cutlass13device_kernelIN5flash19enable_sm80_to_sm89INS1_16FlashAttnFwdSm80INS1_25CollectiveMainloopFwdSm80ILi8ELi1ELb1EN4cute5tupleIJNS5_1CILi128EEES8_S8_EEELi128ENS_6half_tEfNS_4arch4Sm80ELb0ELb0ELb0ELb1ELb1ELb1ELb1ELb0EEENS1_21CollectiveEpilogueFwdIS9_NS6_IJNS7_ILi1EEESF_SF_EEESA_SC_Li256ELb1ELb1ELb0ELb0EEENS1_19SingleTileSchedulerILb1ELb0ELb1ELi128EEEEEEEEEvNT_6ParamsE,(.L_x_20 - _ZN7cutlass13device_kernelIN5flash19enable_sm80_to_sm89INS1_16FlashAttnFwdSm80INS1_25CollectiveMainloopFwdSm80ILi8ELi1ELb1EN4cute5tupleIJNS5_1CILi128EEES8_S8_EEELi128ENS_6half_tEfNS_4arch4Sm80ELb0ELb0ELb0ELb1ELb1ELb1ELb1ELb0EEENS1_21CollectiveEpilogueFwdIS9_NS6_IJNS7_ILi1EEESF_SF_EEESA_SC_Li256ELb1ELb1ELb0ELb0EEENS1_19SingleTileSchedulerILb1ELb0ELb1ELi128EEEEEEEEEvNT_6ParamsE)
        .other          _ZN7cutlass13device_kernelIN5flash19enable_sm80_to_sm89INS1_16FlashAttnFwdSm80INS1_25CollectiveMainloopFwdSm80ILi8ELi1ELb1EN4cute5tupleIJNS5_1CILi128EEES8_S8_EEELi128ENS_6half_tEfNS_4arch4Sm80ELb0ELb0ELb0ELb1ELb1ELb1ELb1ELb0EEENS1_21CollectiveEpilogueFwdIS9_NS6_IJNS7_ILi1EEESF_SF_EEESA_SC_Li256ELb1ELb1ELb0ELb0EEENS1_19SingleTileSchedulerILb1ELb0ELb1ELi128EEEEEEEEEvNT_6ParamsE,@"STO_CUDA_ENTRY STV_DEFAULT"
_ZN7cutlass13device_kernelIN5flash19enable_sm80_to_sm89INS1_16FlashAttnFwdSm80INS1_25CollectiveMainloopFwdSm80ILi8ELi1ELb1EN4cute5tupleIJNS5_1CILi128EEES8_S8_EEELi128ENS_6half_tEfNS_4arch4Sm80ELb0ELb0ELb0ELb1ELb1ELb1ELb1ELb0EEENS1_21CollectiveEpilogueFwdIS9_NS6_IJNS7_ILi1EEESF_SF_EEESA_SC_Li256ELb1ELb1ELb0ELb0EEENS1_19SingleTileSchedulerILb1ELb0ELb1ELi128EEEEEEEEEvNT_6ParamsE:
[----:B------:R-:W-:Y:S01]  /*0000*/  LDC R1, c[0x0][0x28] ;  /* 0x00000a00ff017b82 */ /* 0x000fe20000000800 */
[----:B------:R-:W-:Y:S05]  /*0010*/  EXIT ;  /* 0x000000000000794d */ /* 0x000fea0003800000 */
.L_x_2:
        /* <DEDUP_REMOVED lines=14> */
.L_x_20:


//--------------------- .text._ZN7cutlass13device_kernelIN5flash19enable_sm80_to_sm89INS1_16FlashAttnFwdSm80INS1_25CollectiveMainloopFwdSm80ILi8ELi1ELb1EN4cute5tupleIJNS5_1CILi128EEENS7_ILi96EEES8_EEELi128ENS_6half_tEfNS_4arch4Sm80ELb0ELb1ELb0ELb0ELb1ELb0ELb1ELb0EEENS1_21CollectiveEpilogueFwdINS6_IJS8_S8_S9_EEENS6_IJNS7_ILi1EEESH_SH_EEESB_SD_Li256ELb0ELb1ELb0ELb0EEENS1_19SingleTileSchedulerILb0ELb0ELb1ELi128EEEEEEEEEvNT_6ParamsE --------------------------
	.section	.text._ZN7cutlass13device_kernelIN5flash19enable_sm80_to_sm89INS1_16FlashAttnFwdSm80INS1_25CollectiveMainloopFwdSm80ILi8ELi1ELb1EN4cute5tupleIJNS5_1CILi128EEENS7_ILi96EEES8_EEELi128ENS_6half_tEfNS_4arch4Sm80ELb0ELb1ELb0ELb0ELb1ELb0ELb1ELb0EEENS1_21CollectiveEpilogueFwdINS6_IJS8_S8_S9_EEENS6_IJNS7_ILi1EEESH_SH_EEESB_SD_Li256ELb0ELb1ELb0ELb0EEENS1_19SingleTileSchedulerILb0ELb0ELb1ELi128EEEEEEEEEvNT_6ParamsE,"ax",@progbits
	.align	128
.text._ZN7cutlass13device_kernelIN5flash19enable_sm80_to_sm89INS1_16FlashAttnFwdSm80INS1_25CollectiveMainloopFwdSm80ILi8ELi1ELb1EN4cute5tupleIJNS5_1CILi128EEENS7_ILi96EEES8_EEELi128ENS_6half_tEfNS_4arch4Sm80ELb0ELb1ELb0ELb0ELb1ELb0ELb1ELb0EEENS1_21CollectiveEpilogueFwdINS6_IJS8_S8_S9_EEENS6_IJNS7_ILi1EEESH_SH_EEESB_SD_Li256ELb0ELb1ELb0ELb0EEENS1_19SingleTileSchedulerILb0ELb0ELb1ELi128EEEEEEEEEvNT_6ParamsE:
        .type           _ZN7cutlass13device_kernelIN5flash19enable_sm80_to_sm89INS1_16FlashAttnFwdSm80INS1_25CollectiveMainloopFwdSm80ILi8ELi1ELb1EN4cute5tupleIJNS5_1CILi128EEENS7_ILi96EEES8_EEELi128ENS_6half_tEfNS_4arch4Sm80ELb0ELb1ELb0ELb0ELb1ELb0ELb1ELb0EEENS1_21CollectiveEpilogueFwdINS6_IJS8_S8_S9_EEENS6_IJNS7_ILi1EEESH_SH_EEESB_SD_Li256ELb0ELb1ELb0ELb0EEENS1_19SingleTileSchedulerILb0ELb0ELb1ELi128EEEEEEEEEvNT_6ParamsE,@function
        .size           _ZN7cutlass13device_kernelIN5flash19enable_sm80_to_sm89INS1_16FlashAttnFwdSm80INS1_25CollectiveMainloopFwdSm80ILi8ELi1ELb1EN4cute5tupleIJNS5_1CILi128EEENS7_ILi96EEES8_EEELi128ENS_6half_tEfNS_4arch4Sm80ELb0ELb1ELb0ELb0ELb1ELb0ELb1ELb0EEENS1_21CollectiveEpilogueFwdINS6_IJS8_S8_S9_EEENS6_IJNS7_ILi1EEESH_SH_EEESB_SD_Li256ELb0ELb1ELb0ELb0EEENS1_19SingleTileSchedulerILb0ELb0ELb1ELi128EEEEEEEEEvNT_6ParamsE,(.L_x_21 - _ZN7cutlass13device_kernelIN5flash19enable_sm80_to_sm89INS1_16FlashAttnFwdSm80INS1_25CollectiveMainloopFwdSm80ILi8ELi1ELb1EN4cute5tupleIJNS5_1CILi128EEENS7_ILi96EEES8_EEELi128ENS_6half_tEfNS_4arch4Sm80ELb0ELb1ELb0ELb0ELb1ELb0ELb1ELb0EEENS1_21CollectiveEpilogueFwdINS6_IJS8_S8_S9_EEENS6_IJNS7_ILi1EEESH_SH_EEESB_SD_Li256ELb0ELb1ELb0ELb0EEENS1_19SingleTileSchedulerILb0ELb0ELb1ELi128EEEEEEEEEvNT_6ParamsE)
        .other          _ZN7cutlass13device_kernelIN5flash19enable_sm80_to_sm89INS1_16FlashAttnFwdSm80INS1_25CollectiveMainloopFwdSm80ILi8ELi1ELb1EN4cute5tupleIJNS5_1CILi128EEENS7_ILi96EEES8_EEELi128ENS_6half_tEfNS_4arch4Sm80ELb0ELb1ELb0ELb0ELb1ELb0ELb1ELb0EEENS1_21CollectiveEpilogueFwdINS6_IJS8_S8_S9_EEENS6_IJNS7_ILi1EEESH_SH_EEESB_SD_Li256ELb0ELb1ELb0ELb0EEENS1_19SingleTileSchedulerILb0ELb0ELb1ELi128EEEEEEEEEvNT_6ParamsE,@"STO_CUDA_ENTRY STV_DEFAULT"
_ZN7cutlass13device_kernelIN5flash19enable_sm80_to_sm89INS1_16FlashAttnFwdSm80INS1_25CollectiveMainloopFwdSm80ILi8ELi1ELb1EN4cute5tupleIJNS5_1CILi128EEENS7_ILi96EEES8_EEELi128ENS_6half_tEfNS_4arch4Sm80ELb0ELb1ELb0ELb0ELb1ELb0ELb1ELb0EEENS1_21CollectiveEpilogueFwdINS6_IJS8_S8_S9_EEENS6_IJNS7_ILi1EEESH_SH_EEESB_SD_Li256ELb0ELb1ELb0ELb0EEENS1_19SingleTileSchedulerILb0ELb0ELb1ELi128EEEEEEEEEvNT_6ParamsE:
[----:B------:R-:W-:Y:S01]  /*0000*/  LDC R1, c[0x0][0x28] ;  /* 0x00000a00ff017b82 */ /* 0x000fe20000000800 */
[----:B------:R-:W-:Y:S05]  /*0010*/  EXIT ;  /* 0x000000000000794d */ /* 0x000fea0003800000 */
.L_x_3:
        /* <DEDUP_REMOVED lines=14> */
.L_x_21:


//--------------------- .text._ZN7cutlass13device_kernelIN5flash19enable_sm80_to_sm89INS1_16FlashAttnFwdSm80INS1_25CollectiveMainloopFwdSm80ILi8ELi1ELb1EN4cute5tupleIJNS5_1CILi128EEENS7_ILi96EEES8_EEELi128ENS_6half_tEfNS_4arch4Sm80ELb0ELb1ELb0ELb1ELb1ELb0ELb1ELb0EEENS1_21CollectiveEpilogueFwdINS6_IJS8_S8_S9_EEENS6_IJNS7_ILi1EEESH_SH_EEESB_SD_Li256ELb1ELb1ELb0ELb0EEENS1_19SingleTileSchedulerILb1ELb0ELb1ELi128EEEEEEEEEvNT_6ParamsE --------------------------
	.section	.text._ZN7cutlass13device_kernelIN5flash19enable_sm80_to_sm89INS1_16FlashAttnFwdSm80INS1_25CollectiveMainloopFwdSm80ILi8ELi1ELb1EN4cute5tupleIJNS5_1CILi128EEENS7_ILi96EEES8_EEELi128ENS_6half_tEfNS_4arch4Sm80ELb0ELb1ELb0ELb1ELb1ELb0ELb1ELb0EEENS1_21CollectiveEpilogueFwdINS6_IJS8_S8_S9_EEENS6_IJNS7_ILi1EEESH_SH_EEESB_SD_Li256ELb1ELb1ELb0ELb0EEENS1_19SingleTileSchedulerILb1ELb0ELb1ELi128EEEEEEEEEvNT_6ParamsE,"ax",@progbits
	.align	128
.text._ZN7cutlass13device_kernelIN5flash19enable_sm80_to_sm89INS1_16FlashAttnFwdSm80INS1_25CollectiveMainloopFwdSm80ILi8ELi1ELb1EN4cute5tupleIJNS5_1CILi128EEENS7_ILi96EEES8_EEELi128ENS_6half_tEfNS_4arch4Sm80ELb0ELb1ELb0ELb1ELb1ELb0ELb1ELb0EEENS1_21CollectiveEpilogueFwdINS6_IJS8_S8_S9_EEENS6_IJNS7_ILi1EEESH_SH_EEESB_SD_Li256ELb1ELb1ELb0ELb0EEENS1_19SingleTileSchedulerILb1ELb0ELb1ELi128EEEEEEEEEvNT_6ParamsE:
        .type           _ZN7cutlass13device_kernelIN5flash19enable_sm80_to_sm89INS1_16FlashAttnFwdSm80INS1_25CollectiveMainloopFwdSm80ILi8ELi1ELb1EN4cute5tupleIJNS5_1CILi128EEENS7_ILi96EEES8_EEELi128ENS_6half_tEfNS_4arch4Sm80ELb0ELb1ELb0ELb1ELb1ELb0ELb1ELb0EEENS1_21CollectiveEpilogueFwdINS6_IJS8_S8_S9_EEENS6_IJNS7_ILi1EEESH_SH_EEESB_SD_Li256ELb1ELb1ELb0ELb0EEENS1_19SingleTileSchedulerILb1ELb0ELb1ELi128EEEEEEEEEvNT_6ParamsE,@function
        .size           _ZN7cutlass13device_kernelIN5flash19enable_sm80_to_sm89INS1_16FlashAttnFwdSm80INS1_25CollectiveMainloopFwdSm80ILi8ELi1ELb1EN4cute5tupleIJNS5_1CILi128EEENS7_ILi96EEES8_EEELi128ENS_6half_tEfNS_4arch4Sm80ELb0ELb1ELb0ELb1ELb1ELb0ELb1ELb0EEENS1_21CollectiveEpilogueFwdINS6_IJS8_S8_S9_EEENS6_IJNS7_ILi1EEESH_SH_EEESB_SD_Li256ELb1ELb1ELb0ELb0EEENS1_19SingleTileSchedulerILb1ELb0ELb1ELi128EEEEEEEEEvNT_6ParamsE,(.L_x_22 - _ZN7cutlass13device_kernelIN5flash19enable_sm80_to_sm89INS1_16FlashAttnFwdSm80INS1_25CollectiveMainloopFwdSm80ILi8ELi1ELb1EN4cute5tupleIJNS5_1CILi128EEENS7_ILi96EEES8_EEELi128ENS_6half_tEfNS_4arch4Sm80ELb0ELb1ELb0ELb1ELb1ELb0ELb1ELb0EEENS1_21CollectiveEpilogueFwdINS6_IJS8_S8_S9_EEENS6_IJNS7_ILi1EEESH_SH_EEESB_SD_Li256ELb1ELb1ELb0ELb0EEENS1_19SingleTileSchedulerILb1ELb0ELb1ELi128EEEEEEEEEvNT_6ParamsE)
        .other          _ZN7cutlass13device_kernelIN5flash19enable_sm80_to_sm89INS1_16FlashAttnFwdSm80INS1_25CollectiveMainloopFwdSm80ILi8ELi1ELb1EN4cute5tupleIJNS5_1CILi128EEENS7_ILi96EEES8_EEELi128ENS_6half_tEfNS_4arch4Sm80ELb0ELb1ELb0ELb1ELb1ELb0ELb1ELb0EEENS1_21CollectiveEpilogueFwdINS6_IJS8_S8_S9_EEENS6_IJNS7_ILi1EEESH_SH_EEESB_SD_Li256ELb1ELb1ELb0ELb0EEENS1_19SingleTileSchedulerILb1ELb0ELb1ELi128EEEEEEEEEvNT_6ParamsE,@"STO_CUDA_ENTRY STV_DEFAULT"
_ZN7cutlass13device_kernelIN5flash19enable_sm80_to_sm89INS1_16FlashAttnFwdSm80INS1_25CollectiveMainloopFwdSm80ILi8ELi1ELb1EN4cute5tupleIJNS5_1CILi128EEENS7_ILi96EEES8_EEELi128ENS_6half_tEfNS_4arch4Sm80ELb0ELb1ELb0ELb1ELb1ELb0ELb1ELb0EEENS1_21CollectiveEpilogueFwdINS6_IJS8_S8_S9_EEENS6_IJNS7_ILi1EEESH_SH_EEESB_SD_Li256ELb1ELb1ELb0ELb0EEENS1_19SingleTileSchedulerILb1ELb0ELb1ELi128EEEEEEEEEvNT_6ParamsE:
[----:B------:R-:W-:Y:S01]  /*0000*/  LDC R1, c[0x0][0x28] ;  /* 0x00000a00ff017b82 */ /* 0x000fe20000000800 */
[----:B------:R-:W-:Y:S05]  /*0010*/  EXIT ;  /* 0x000000000000794d */ /* 0x000fea0003800000 */
.L_x_4:
        /* <DEDUP_REMOVED lines=14> */
.L_x_22:


//--------------------- .text._ZN7cutlass13device_kernelIN5flash19enable_sm80_to_sm89INS1_16FlashAttnFwdSm80INS1_25CollectiveMainloopFwdSm80ILi8ELi1ELb1EN4cute5tupleIJNS5_1CILi128EEENS7_ILi96EEES8_EEELi128ENS_6half_tEfNS_4arch4Sm80ELb0ELb1ELb0ELb1ELb1ELb1ELb1ELb0EEENS1_21CollectiveEpilogueFwdINS6_IJS8_S8_S9_EEENS6_IJNS7_ILi1EEESH_SH_EEESB_SD_Li256ELb1ELb1ELb0ELb0EEENS1_19SingleTileSchedulerILb1ELb0ELb1ELi128EEEEEEEEEvNT_6ParamsE --------------------------
	.section	.text._ZN7cutlass13device_kernelIN5flash19enable_sm80_to_sm89INS1_16FlashAttnFwdSm80INS1_25CollectiveMainloopFwdSm80ILi8ELi1ELb1EN4cute5tupleIJNS5_1CILi128EEENS7_ILi96EEES8_EEELi128ENS_6half_tEfNS_4arch4Sm80ELb0ELb1ELb0ELb1ELb1ELb1ELb1ELb0EEENS1_21CollectiveEpilogueFwdINS6_IJS8_S8_S9_EEENS6_IJNS7_ILi1EEESH_SH_EEESB_SD_Li256ELb1ELb1ELb0ELb0EEENS1_19SingleTileSchedulerILb1ELb0ELb1ELi128EEEEEEEEEvNT_6ParamsE,"ax",@progbits
	.align	128
.text._ZN7cutlass13device_kernelIN5flash19enable_sm80_to_sm89INS1_16FlashAttnFwdSm80INS1_25CollectiveMainloopFwdSm80ILi8ELi1ELb1EN4cute5tupleIJNS5_1CILi128EEENS7_ILi96EEES8_EEELi128ENS_6half_tEfNS_4arch4Sm80ELb0ELb1ELb0ELb1ELb1ELb1ELb1ELb0EEENS1_21CollectiveEpilogueFwdINS6_IJS8_S8_S9_EEENS6_IJNS7_ILi1EEESH_SH_EEESB_SD_Li256ELb1ELb1ELb0ELb0EEENS1_19SingleTileSchedulerILb1ELb0ELb1ELi128EEEEEEEEEvNT_6ParamsE:
        .type           _ZN7cutlass13device_kernelIN5flash19enable_sm80_to_sm89INS1_16FlashAttnFwdSm80INS1_25CollectiveMainloopFwdSm80ILi8ELi1ELb1EN4cute5tupleIJNS5_1CILi128EEENS7_ILi96EEES8_EEELi128ENS_6half_tEfNS_4arch4Sm80ELb0ELb1ELb0ELb1ELb1ELb1ELb1ELb0EEENS1_21CollectiveEpilogueFwdINS6_IJS8_S8_S9_EEENS6_IJNS7_ILi1EEESH_SH_EEESB_SD_Li256ELb1ELb1ELb0ELb0EEENS1_19SingleTileSchedulerILb1ELb0ELb1ELi128EEEEEEEEEvNT_6ParamsE,@function
        .size           _ZN7cutlass13device_kernelIN5flash19enable_sm80_to_sm89INS1_16FlashAttnFwdSm80INS1_25CollectiveMainloopFwdSm80ILi8ELi1ELb1EN4cute5tupleIJNS5_1CILi128EEENS7_ILi96EEES8_EEELi128ENS_6half_tEfNS_4arch4Sm80ELb0ELb1ELb0ELb1ELb1ELb1ELb1ELb0EEENS1_21CollectiveEpilogueFwdINS6_IJS8_S8_S9_EEENS6_IJNS7_ILi1EEESH_SH_EEESB_SD_Li256ELb1ELb1ELb0ELb0EEENS1_19SingleTileSchedulerILb1ELb0ELb1ELi128EEEEEEEEEvNT_6ParamsE,(.L_x_23 - _ZN7cutlass13device_kernelIN5flash19enable_sm80_to_sm89INS1_16FlashAttnFwdSm80INS1_25CollectiveMainloopFwdSm80ILi8ELi1ELb1EN4cute5tupleIJNS5_1CILi128EEENS7_ILi96EEES8_EEELi128ENS_6half_tEfNS_4arch4Sm80ELb0ELb1ELb0ELb1ELb1ELb1ELb1ELb0EEENS1_21CollectiveEpilogueFwdINS6_IJS8_S8_S9_EEENS6_IJNS7_ILi1EEESH_SH_EEESB_SD_Li256ELb1ELb1ELb0ELb0EEENS1_19SingleTileSchedulerILb1ELb0ELb1ELi128EEEEEEEEEvNT_6ParamsE)
        .other          _ZN7cutlass13device_kernelIN5flash19enable_sm80_to_sm89INS1_16FlashAttnFwdSm80INS1_25CollectiveMainloopFwdSm80ILi8ELi1ELb1EN4cute5tupleIJNS5_1CILi128EEENS7_ILi96EEES8_EEELi128ENS_6half_tEfNS_4arch4Sm80ELb0ELb1ELb0ELb1ELb1ELb1ELb1ELb0EEENS1_21CollectiveEpilogueFwdINS6_IJS8_S8_S9_EEENS6_IJNS7_ILi1EEESH_SH_EEESB_SD_Li256ELb1ELb1ELb0ELb0EEENS1_19SingleTileSchedulerILb1ELb0ELb1ELi128EEEEEEEEEvNT_6ParamsE,@"STO_CUDA_ENTRY STV_DEFAULT"
_ZN7cutlass13device_kernelIN5flash19enable_sm80_to_sm89INS1_16FlashAttnFwdSm80INS1_25CollectiveMainloopFwdSm80ILi8ELi1ELb1EN4cute5tupleIJNS5_1CILi128EEENS7_ILi96EEES8_EEELi128ENS_6half_tEfNS_4arch4Sm80ELb0ELb1ELb0ELb1ELb1ELb1ELb1ELb0EEENS1_21CollectiveEpilogueFwdINS6_IJS8_S8_S9_EEENS6_IJNS7_ILi1EEESH_SH_EEESB_SD_Li256ELb1ELb1ELb0ELb0EEENS1_19SingleTileSchedulerILb1ELb0ELb1ELi128EEEEEEEEEvNT_6ParamsE:
[----:B------:R-:W-:Y:S01]  /*0000*/  LDC R1, c[0x0][0x28] ;  /* 0x00000a00ff017b82 */ /* 0x000fe20000000800 */
[----:B------:R-:W-:Y:S05]  /*0010*/  EXIT ;  /* 0x000000000000794d */ /* 0x000fea0003800000 */
.L_x_5:
        /* <DEDUP_REMOVED lines=14> */
.L_x_23:


//--------------------- .text._ZN7cutlass13device_kernelIN5flash19enable_sm80_to_sm89INS1_16FlashAttnFwdSm80INS1_25CollectiveMainloopFwdSm80ILi8ELi1ELb1EN4cute5tupleIJNS5_1CILi128EEES8_S8_EEELi128ENS_6half_tEfNS_4arch4Sm80ELb1ELb0ELb0ELb0ELb1ELb0ELb1ELb0EEENS1_21CollectiveEpilogueFwdIS9_NS6_IJNS7_ILi1EEESF_SF_EEESA_SC_Li256ELb0ELb1ELb0ELb0EEENS1_30DynamicPersistentTileSchedulerILi256ELi256ELb0ELb1ELb0EEEEEEEEEvNT_6ParamsE --------------------------
	.section	.text._ZN7cutlass13device_kernelIN5flash19enable_sm80_to_sm89INS1_16FlashAttnFwdSm80INS1_25CollectiveMainloopFwdSm80ILi8ELi1ELb1EN4cute5tupleIJNS5_1CILi128EEES8_S8_EEELi128ENS_6half_tEfNS_4arch4Sm80ELb1ELb0ELb0ELb0ELb1ELb0ELb1ELb0EEENS1_21CollectiveEpilogueFwdIS9_NS6_IJNS7_ILi1EEESF_SF_EEESA_SC_Li256ELb0ELb1ELb0ELb0EEENS1_30DynamicPersistentTileSchedulerILi256ELi256ELb0ELb1ELb0EEEEEEEEEvNT_6ParamsE,"ax",@progbits
	.align	128
.text._ZN7cutlass13device_kernelIN5flash19enable_sm80_to_sm89INS1_16FlashAttnFwdSm80INS1_25CollectiveMainloopFwdSm80ILi8ELi1ELb1EN4cute5tupleIJNS5_1CILi128EEES8_S8_EEELi128ENS_6half_tEfNS_4arch4Sm80ELb1ELb0ELb0ELb0ELb1ELb0ELb1ELb0EEENS1_21CollectiveEpilogueFwdIS9_NS6_IJNS7_ILi1EEESF_SF_EEESA_SC_Li256ELb0ELb1ELb0ELb0EEENS1_30DynamicPersistentTileSchedulerILi256ELi256ELb0ELb1ELb0EEEEEEEEEvNT_6ParamsE:
        .type           _ZN7cutlass13device_kernelIN5flash19enable_sm80_to_sm89INS1_16FlashAttnFwdSm80INS1_25CollectiveMainloopFwdSm80ILi8ELi1ELb1EN4cute5tupleIJNS5_1CILi128EEES8_S8_EEELi128ENS_6half_tEfNS_4arch4Sm80ELb1ELb0ELb0ELb0ELb1ELb0ELb1ELb0EEENS1_21CollectiveEpilogueFwdIS9_NS6_IJNS7_ILi1EEESF_SF_EEESA_SC_Li256ELb0ELb1ELb0ELb0EEENS1_30DynamicPersistentTileSchedulerILi256ELi256ELb0ELb1ELb0EEEEEEEEEvNT_6ParamsE,@function
        .size           _ZN7cutlass13device_kernelIN5flash19enable_sm80_to_sm89INS1_16FlashAttnFwdSm80INS1_25CollectiveMainloopFwdSm80ILi8ELi1ELb1EN4cute5tupleIJNS5_1CILi128EEES8_S8_EEELi128ENS_6half_tEfNS_4arch4Sm80ELb1ELb0ELb0ELb0ELb1ELb0ELb1ELb0EEENS1_21CollectiveEpilogueFwdIS9_NS6_IJNS7_ILi1EEESF_SF_EEESA_SC_Li256ELb0ELb1ELb0ELb0EEENS1_30DynamicPersistentTileSchedulerILi256ELi256ELb0ELb1ELb0EEEEEEEEEvNT_6ParamsE,(.L_x_24 - _ZN7cutlass13device_kernelIN5flash19enable_sm80_to_sm89INS1_16FlashAttnFwdSm80INS1_25CollectiveMainloopFwdSm80ILi8ELi1ELb1EN4cute5tupleIJNS5_1CILi128EEES8_S8_EEELi128ENS_6half_tEfNS_4arch4Sm80ELb1ELb0ELb0ELb0ELb1ELb0ELb1ELb0EEENS1_21CollectiveEpilogueFwdIS9_NS6_IJNS7_ILi1EEESF_SF_EEESA_SC_Li256ELb0ELb1ELb0ELb0EEENS1_30DynamicPersistentTileSchedulerILi256ELi256ELb0ELb1ELb0EEEEEEEEEvNT_6ParamsE)
        .other          _ZN7cutlass13device_kernelIN5flash19enable_sm80_to_sm89INS1_16FlashAttnFwdSm80INS1_25CollectiveMainloopFwdSm80ILi8ELi1ELb1EN4cute5tupleIJNS5_1CILi128EEES8_S8_EEELi128ENS_6half_tEfNS_4arch4Sm80ELb1ELb0ELb0ELb0ELb1ELb0ELb1ELb0EEENS1_21CollectiveEpilogueFwdIS9_NS6_IJNS7_ILi1EEESF_SF_EEESA_SC_Li256ELb0ELb1ELb0ELb0EEENS1_30DynamicPersistentTileSchedulerILi256ELi256ELb0ELb1ELb0EEEEEEEEEvNT_6ParamsE,@"STO_CUDA_ENTRY STV_DEFAULT"
_ZN7cutlass13device_kernelIN5flash19enable_sm80_to_sm89INS1_16FlashAttnFwdSm80INS1_25CollectiveMainloopFwdSm80ILi8ELi1ELb1EN4cute5tupleIJNS5_1CILi128EEES8_S8_EEELi128ENS_6half_tEfNS_4arch4Sm80ELb1ELb0ELb0ELb0ELb1ELb0ELb1ELb0EEENS1_21CollectiveEpilogueFwdIS9_NS6_IJNS7_ILi1EEESF_SF_EEESA_SC_Li256ELb0ELb1ELb0ELb0EEENS1_30DynamicPersistentTileSchedulerILi256ELi256ELb0ELb1ELb0EEEEEEEEEvNT_6ParamsE:
[----:B------:R-:W-:Y:S01]  /*0000*/  LDC R1, c[0x0][0x28] ;  /* 0x00000a00ff017b82 */ /* 0x000fe20000000800 */
[----:B------:R-:W-:Y:S05]  /*0010*/  EXIT ;  /* 0x000000000000794d */ /* 0x000fea0003800000 */
.L_x_6:
        /* <DEDUP_REMOVED lines=14> */
.L_x_24:


//--------------------- .text._ZN7cutlass13device_kernelIN5flash19enable_sm80_to_sm89INS1_16FlashAttnFwdSm80INS1_25CollectiveMainloopFwdSm80ILi8ELi1ELb1EN4cute5tupleIJNS5_1CILi128EEES8_S8_EEELi128ENS_6half_tEfNS_4arch4Sm80ELb1ELb0ELb0ELb1ELb1ELb0ELb1ELb0EEENS1_21CollectiveEpilogueFwdIS9_NS6_IJNS7_ILi1EEESF_SF_EEESA_SC_Li256ELb1ELb1ELb0ELb0EEENS1_19SingleTileSchedulerILb1ELb0ELb1ELi128EEEEEEEEEvNT_6ParamsE --------------------------
	.section	.text._ZN7cutlass13device_kernelIN5flash19enable_sm80_to_sm89INS1_16FlashAttnFwdSm80INS1_25CollectiveMainloopFwdSm80ILi8ELi1ELb1EN4cute5tupleIJNS5_1CILi128EEES8_S8_EEELi128ENS_6half_tEfNS_4arch4Sm80ELb1ELb0ELb0ELb1ELb1ELb0ELb1ELb0EEENS1_21CollectiveEpilogueFwdIS9_NS6_IJNS7_ILi1EEESF_SF_EEESA_SC_Li256ELb1ELb1ELb0ELb0EEENS1_19SingleTileSchedulerILb1ELb0ELb1ELi128EEEEEEEEEvNT_6ParamsE,"ax",@progbits
	.align	128
.text._ZN7cutlass13device_kernelIN5flash19enable_sm80_to_sm89INS1_16FlashAttnFwdSm80INS1_25CollectiveMainloopFwdSm80ILi8ELi1ELb1EN4cute5tupleIJNS5_1CILi128EEES8_S8_EEELi128ENS_6half_tEfNS_4arch4Sm80ELb1ELb0ELb0ELb1ELb1ELb0ELb1ELb0EEENS1_21CollectiveEpilogueFwdIS9_NS6_IJNS7_ILi1EEESF_SF_EEESA_SC_Li256ELb1ELb1ELb0ELb0EEENS1_19SingleTileSchedulerILb1ELb0ELb1ELi128EEEEEEEEEvNT_6ParamsE:
        .type           _ZN7cutlass13device_kernelIN5flash19enable_sm80_to_sm89INS1_16FlashAttnFwdSm80INS1_25CollectiveMainloopFwdSm80ILi8ELi1ELb1EN4cute5tupleIJNS5_1CILi128EEES8_S8_EEELi128ENS_6half_tEfNS_4arch4Sm80ELb1ELb0ELb0ELb1ELb1ELb0ELb1ELb0EEENS1_21CollectiveEpilogueFwdIS9_NS6_IJNS7_ILi1EEESF_SF_EEESA_SC_Li256ELb1ELb1ELb0ELb0EEENS1_19SingleTileSchedulerILb1ELb0ELb1ELi128EEEEEEEEEvNT_6ParamsE,@function
        .size           _ZN7cutlass13device_kernelIN5flash19enable_sm80_to_sm89INS1_16FlashAttnFwdSm80INS1_25CollectiveMainloopFwdSm80ILi8ELi1ELb1EN4cute5tupleIJNS5_1CILi128EEES8_S8_EEELi128ENS_6half_tEfNS_4arch4Sm80ELb1ELb0ELb0ELb1ELb1ELb0ELb1ELb0EEENS1_21CollectiveEpilogueFwdIS9_NS6_IJNS7_ILi1EEESF_SF_EEESA_SC_Li256ELb1ELb1ELb0ELb0EEENS1_19SingleTileSchedulerILb1ELb0ELb1ELi128EEEEEEEEEvNT_6ParamsE,(.L_x_25 - _ZN7cutlass13device_kernelIN5flash19enable_sm80_to_sm89INS1_16FlashAttnFwdSm80INS1_25CollectiveMainloopFwdSm80ILi8ELi1ELb1EN4cute5tupleIJNS5_1CILi128EEES8_S8_EEELi128ENS_6half_tEfNS_4arch4Sm80ELb1ELb0ELb0ELb1ELb1ELb0ELb1ELb0EEENS1_21CollectiveEpilogueFwdIS9_NS6_IJNS7_ILi1EEESF_SF_EEESA_SC_Li256ELb1ELb1ELb0ELb0EEENS1_19SingleTileSchedulerILb1ELb0ELb1ELi128EEEEEEEEEvNT_6ParamsE)
        .other          _ZN7cutlass13device_kernelIN5flash19enable_sm80_to_sm89INS1_16FlashAttnFwdSm80INS1_25CollectiveMainloopFwdSm80ILi8ELi1ELb1EN4cute5tupleIJNS5_1CILi128EEES8_S8_EEELi128ENS_6half_tEfNS_4arch4Sm80ELb1ELb0ELb0ELb1ELb1ELb0ELb1ELb0EEENS1_21CollectiveEpilogueFwdIS9_NS6_IJNS7_ILi1EEESF_SF_EEESA_SC_Li256ELb1ELb1ELb0ELb0EEENS1_19SingleTileSchedulerILb1ELb0ELb1ELi128EEEEEEEEEvNT_6ParamsE,@"STO_CUDA_ENTRY STV_DEFAULT"
_ZN7cutlass13device_kernelIN5flash19enable_sm80_to_sm89INS1_16FlashAttnFwdSm80INS1_25CollectiveMainloopFwdSm80ILi8ELi1ELb1EN4cute5tupleIJNS5_1CILi128EEES8_S8_EEELi128ENS_6half_tEfNS_4arch4Sm80ELb1ELb0ELb0ELb1ELb1ELb0ELb1ELb0EEENS1_21CollectiveEpilogueFwdIS9_NS6_IJNS7_ILi1EEESF_SF_EEESA_SC_Li256ELb1ELb1ELb0ELb0EEENS1_19SingleTileSchedulerILb1ELb0ELb1ELi128EEEEEEEEEvNT_6ParamsE:
[----:B------:R-:W-:Y:S01]  /*0000*/  LDC R1, c[0x0][0x28] ;  /* 0x00000a00ff017b82 */ /* 0x000fe20000000800 */
[----:B------:R-:W-:Y:S05]  /*0010*/  EXIT ;  /* 0x000000000000794d */ /* 0x000fea0003800000 */
.L_x_7:
        /* <DEDUP_REMOVED lines=14> */
.L_x_25:


//--------------------- .text._ZN7cutlass13device_kernelIN5flash19enable_sm80_to_sm89INS1_16FlashAttnFwdSm80INS1_25CollectiveMainloopFwdSm80ILi8ELi1ELb1EN4cute5tupleIJNS5_1CILi128EEES8_S8_EEELi128ENS_6half_tEfNS_4arch4Sm80ELb1ELb0ELb0ELb1ELb1ELb1ELb1ELb0EEENS1_21CollectiveEpilogueFwdIS9_NS6_IJNS7_ILi1EEESF_SF_EEESA_SC_Li256ELb1ELb1ELb0ELb0EEENS1_19SingleTileSchedulerILb1ELb0ELb1ELi128EEEEEEEEEvNT_6ParamsE --------------------------
	.section	.text._ZN7cutlass13device_kernelIN5flash19enable_sm80_to_sm89INS1_16FlashAttnFwdSm80INS1_25CollectiveMainloopFwdSm80ILi8ELi1ELb1EN4cute5tupleIJNS5_1CILi128EEES8_S8_EEELi128ENS_6half_tEfNS_4arch4Sm80ELb1ELb0ELb0ELb1ELb1ELb1ELb1ELb0EEENS1_21CollectiveEpilogueFwdIS9_NS6_IJNS7_ILi1EEESF_SF_EEESA_SC_Li256ELb1ELb1ELb0ELb0EEENS1_19SingleTileSchedulerILb1ELb0ELb1ELi128EEEEEEEEEvNT_6ParamsE,"ax",@progbits
	.align	128
.text._ZN7cutlass13device_kernelIN5flash19enable_sm80_to_sm89INS1_16FlashAttnFwdSm80INS1_25CollectiveMainloopFwdSm80ILi8ELi1ELb1EN4cute5tupleIJNS5_1CILi128EEES8_S8_EEELi128ENS_6half_tEfNS_4arch4Sm80ELb1ELb0ELb0ELb1ELb1ELb1ELb1ELb0EEENS1_21CollectiveEpilogueFwdIS9_NS6_IJNS7_ILi1EEESF_SF_EEESA_SC_Li256ELb1ELb1ELb0ELb0EEENS1_19SingleTileSchedulerILb1ELb0ELb1ELi128EEEEEEEEEvNT_6ParamsE:
        .type           _ZN7cutlass13device_kernelIN5flash19enable_sm80_to_sm89INS1_16FlashAttnFwdSm80INS1_25CollectiveMainloopFwdSm80ILi8ELi1ELb1EN4cute5tupleIJNS5_1CILi128EEES8_S8_EEELi128ENS_6half_tEfNS_4arch4Sm80ELb1ELb0ELb0ELb1ELb1ELb1ELb1ELb0EEENS1_21CollectiveEpilogueFwdIS9_NS6_IJNS7_ILi1EEESF_SF_EEESA_SC_Li256ELb1ELb1ELb0ELb0EEENS1_19SingleTileSchedulerILb1ELb0ELb1ELi128EEEEEEEEEvNT_6ParamsE,@function
        .size           _ZN7cutlass13device_kernelIN5flash19enable_sm80_to_sm89INS1_16FlashAttnFwdSm80INS1_25CollectiveMainloopFwdSm80ILi8ELi1ELb1EN4cute5tupleIJNS5_1CILi128EEES8_S8_EEELi128ENS_6half_tEfNS_4arch4Sm80ELb1ELb0ELb0ELb1ELb1ELb1ELb1ELb0EEENS1_21CollectiveEpilogueFwdIS9_NS6_IJNS7_ILi1EEESF_SF_EEESA_SC_Li256ELb1ELb1ELb0ELb0EEENS1_19SingleTileSchedulerILb1ELb0ELb1ELi128EEEEEEEEEvNT_6ParamsE,(.L_x_26 - _ZN7cutlass13device_kernelIN5flash19enable_sm80_to_sm89INS1_16FlashAttnFwdSm80INS1_25CollectiveMainloopFwdSm80ILi8ELi1ELb1EN4cute5tupleIJNS5_1CILi128EEES8_S8_EEELi128ENS_6half_tEfNS_4arch4Sm80ELb1ELb0ELb0ELb1ELb1ELb1ELb1ELb0EEENS1_21CollectiveEpilogueFwdIS9_NS6_IJNS7_ILi1EEESF_SF_EEESA_SC_Li256ELb1ELb1ELb0ELb0EEENS1_19SingleTileSchedulerILb1ELb0ELb1ELi128EEEEEEEEEvNT_6ParamsE)
        .other          _ZN7cutlass13device_kernelIN5flash19enable_sm80_to_sm89INS1_16FlashAttnFwdSm80INS1_25CollectiveMainloopFwdSm80ILi8ELi1ELb1EN4cute5tupleIJNS5_1CILi128EEES8_S8_EEELi128ENS_6half_tEfNS_4arch4Sm80ELb1ELb0ELb0ELb1ELb1ELb1ELb1ELb0EEENS1_21CollectiveEpilogueFwdIS9_NS6_IJNS7_ILi1EEESF_SF_EEESA_SC_Li256ELb1ELb1ELb0ELb0EEENS1_19SingleTileSchedulerILb1ELb0ELb1ELi128EEEEEEEEEvNT_6ParamsE,@"STO_CUDA_ENTRY STV_DEFAULT"
_ZN7cutlass13device_kernelIN5flash19enable_sm80_to_sm89INS1_16FlashAttnFwdSm80INS1_25CollectiveMainloopFwdSm80ILi8ELi1ELb1EN4cute5tupleIJNS5_1CILi128EEES8_S8_EEELi128ENS_6half_tEfNS_4arch4Sm80ELb1ELb0ELb0ELb1ELb1ELb1ELb1ELb0EEENS1_21CollectiveEpilogueFwdIS9_NS6_IJNS7_ILi1EEESF_SF_EEESA_SC_Li256ELb1ELb1ELb0ELb0EEENS1_19SingleTileSchedulerILb1ELb0ELb1ELi128EEEEEEEEEvNT_6ParamsE:
[----:B------:R-:W-:Y:S01]  /*0000*/  LDC R1, c[0x0][0x28] ;  /* 0x00000a00ff017b82 */ /* 0x000fe20000000800 */
[----:B------:R-:W-:Y:S05]  /*0010*/  EXIT ;  /* 0x000000000000794d */ /* 0x000fea0003800000 */
.L_x_8:
        /* <DEDUP_REMOVED lines=14> */
.L_x_26:


//--------------------- .text._ZN7cutlass13device_kernelIN5flash19enable_sm80_to_sm89INS1_16FlashAttnFwdSm80INS1_25CollectiveMainloopFwdSm80ILi4ELi1ELb0EN4cute5tupleIJNS5_1CILi128EEENS7_ILi64EEES8_EEELi128ENS_6half_tEfNS_4arch4Sm80ELb0ELb0ELb0ELb0ELb1ELb0ELb1ELb0EEENS1_21CollectiveEpilogueFwdINS6_IJS8_S8_S9_EEENS6_IJNS7_ILi1EEESH_SH_EEESB_SD_Li128ELb0ELb1ELb0ELb0EEENS1_19SingleTileSchedulerILb0ELb0ELb1ELi128EEEEEEEEEvNT_6ParamsE --------------------------
	.section	.text._ZN7cutlass13device_kernelIN5flash19enable_sm80_to_sm89INS1_16FlashAttnFwdSm80INS1_25CollectiveMainloopFwdSm80ILi4ELi1ELb0EN4cute5tupleIJNS5_1CILi128EEENS7_ILi64EEES8_EEELi128ENS_6half_tEfNS_4arch4Sm80ELb0ELb0ELb0ELb0ELb1ELb0ELb1ELb0EEENS1_21CollectiveEpilogueFwdINS6_IJS8_S8_S9_EEENS6_IJNS7_ILi1EEESH_SH_EEESB_SD_Li128ELb0ELb1ELb0ELb0EEENS1_19SingleTileSchedulerILb0ELb0ELb1ELi128EEEEEEEEEvNT_6ParamsE,"ax",@progbits
	.align	128
.text._ZN7cutlass13device_kernelIN5flash19enable_sm80_to_sm89INS1_16FlashAttnFwdSm80INS1_25CollectiveMainloopFwdSm80ILi4ELi1ELb0EN4cute5tupleIJNS5_1CILi128EEENS7_ILi64EEES8_EEELi128ENS_6half_tEfNS_4arch4Sm80ELb0ELb0ELb0ELb0ELb1ELb0ELb1ELb0EEENS1_21CollectiveEpilogueFwdINS6_IJS8_S8_S9_EEENS6_IJNS7_ILi1EEESH_SH_EEESB_SD_Li128ELb0ELb1ELb0ELb0EEENS1_19SingleTileSchedulerILb0ELb0ELb1ELi128EEEEEEEEEvNT_6ParamsE:
        .type           _ZN7cutlass13device_kernelIN5flash19enable_sm80_to_sm89INS1_16FlashAttnFwdSm80INS1_25CollectiveMainloopFwdSm80ILi4ELi1ELb0EN4cute5tupleIJNS5_1CILi128EEENS7_ILi64EEES8_EEELi128ENS_6half_tEfNS_4arch4Sm80ELb0ELb0ELb0ELb0ELb1ELb0ELb1ELb0EEENS1_21CollectiveEpilogueFwdINS6_IJS8_S8_S9_EEENS6_IJNS7_ILi1EEESH_SH_EEESB_SD_Li128ELb0ELb1ELb0ELb0EEENS1_19SingleTileSchedulerILb0ELb0ELb1ELi128EEEEEEEEEvNT_6ParamsE,@function
        .size           _ZN7cutlass13device_kernelIN5flash19enable_sm80_to_sm89INS1_16FlashAttnFwdSm80INS1_25CollectiveMainloopFwdSm80ILi4ELi1ELb0EN4cute5tupleIJNS5_1CILi128EEENS7_ILi64EEES8_EEELi128ENS_6half_tEfNS_4arch4Sm80ELb0ELb0ELb0ELb0ELb1ELb0ELb1ELb0EEENS1_21CollectiveEpilogueFwdINS6_IJS8_S8_S9_EEENS6_IJNS7_ILi1EEESH_SH_EEESB_SD_Li128ELb0ELb1ELb0ELb0EEENS1_19SingleTileSchedulerILb0ELb0ELb1ELi128EEEEEEEEEvNT_6ParamsE,(.L_x_27 - _ZN7cutlass13device_kernelIN5flash19enable_sm80_to_sm89INS1_16FlashAttnFwdSm80INS1_25CollectiveMainloopFwdSm80ILi4ELi1ELb0EN4cute5tupleIJNS5_1CILi128EEENS7_ILi64EEES8_EEELi128ENS_6half_tEfNS_4arch4Sm80ELb0ELb0ELb0ELb0ELb1ELb0ELb1ELb0EEENS1_21CollectiveEpilogueFwdINS6_IJS8_S8_S9_EEENS6_IJNS7_ILi1EEESH_SH_EEESB_SD_Li128ELb0ELb1ELb0ELb0EEENS1_19SingleTileSchedulerILb0ELb0ELb1ELi128EEEEEEEEEvNT_6ParamsE)
        .other          _ZN7cutlass13device_kernelIN5flash19enable_sm80_to_sm89INS1_16FlashAttnFwdSm80INS1_25CollectiveMainloopFwdSm80ILi4ELi1ELb0EN4cute5tupleIJNS5_1CILi128EEENS7_ILi64EEES8_EEELi128ENS_6half_tEfNS_4arch4Sm80ELb0ELb0ELb0ELb0ELb1ELb0ELb1ELb0EEENS1_21CollectiveEpilogueFwdINS6_IJS8_S8_S9_EEENS6_IJNS7_ILi1EEESH_SH_EEESB_SD_Li128ELb0ELb1ELb0ELb0EEENS1_19SingleTileSchedulerILb0ELb0ELb1ELi128EEEEEEEEEvNT_6ParamsE,@"STO_CUDA_ENTRY STV_DEFAULT"
_ZN7cutlass13device_kernelIN5flash19enable_sm80_to_sm89INS1_16FlashAttnFwdSm80INS1_25CollectiveMainloopFwdSm80ILi4ELi1ELb0EN4cute5tupleIJNS5_1CILi128EEENS7_ILi64EEES8_EEELi128ENS_6half_tEfNS_4arch4Sm80ELb0ELb0ELb0ELb0ELb1ELb0ELb1ELb0EEENS1_21CollectiveEpilogueFwdINS6_IJS8_S8_S9_EEENS6_IJNS7_ILi1EEESH_SH_EEESB_SD_Li128ELb0ELb1ELb0ELb0EEENS1_19SingleTileSchedulerILb0ELb0ELb1ELi128EEEEEEEEEvNT_6ParamsE:
[----:B------:R-:W-:Y:S01]  /*0000*/  LDC R1, c[0x0][0x28] ;  /* 0x00000a00ff017b82 */ /* 0x000fe20000000800 */
[----:B------:R-:W-:Y:S05]  /*0010*/  EXIT ;  /* 0x000000000000794d */ /* 0x000fea0003800000 */
.L_x_9:
        /* <DEDUP_REMOVED lines=14> */
.L_x_27:


//--------------------- .text._ZN7cutlass13device_kernelIN5flash19enable_sm80_to_sm89INS1_16FlashAttnFwdSm80INS1_25CollectiveMainloopFwdSm80ILi4ELi1ELb0EN4cute5tupleIJNS5_1CILi128EEENS7_ILi64EEES8_EEELi128ENS_6half_tEfNS_4arch4Sm80ELb0ELb0ELb0ELb1ELb1ELb0ELb1ELb0EEENS1_21CollectiveEpilogueFwdINS6_IJS8_S8_S9_EEENS6_IJNS7_ILi1EEESH_SH_EEESB_SD_Li128ELb1ELb1ELb0ELb0EEENS1_19SingleTileSchedulerILb1ELb0ELb1ELi128EEEEEEEEEvNT_6ParamsE --------------------------
	.section	.text._ZN7cutlass13device_kernelIN5flash19enable_sm80_to_sm89INS1_16FlashAttnFwdSm80INS1_25CollectiveMainloopFwdSm80ILi4ELi1ELb0EN4cute5tupleIJNS5_1CILi128EEENS7_ILi64EEES8_EEELi128ENS_6half_tEfNS_4arch4Sm80ELb0ELb0ELb0ELb1ELb1ELb0ELb1ELb0EEENS1_21CollectiveEpilogueFwdINS6_IJS8_S8_S9_EEENS6_IJNS7_ILi1EEESH_SH_EEESB_SD_Li128ELb1ELb1ELb0ELb0EEENS1_19SingleTileSchedulerILb1ELb0ELb1ELi128EEEEEEEEEvNT_6ParamsE,"ax",@progbits
	.align	128
.text._ZN7cutlass13device_kernelIN5flash19enable_sm80_to_sm89INS1_16FlashAttnFwdSm80INS1_25CollectiveMainloopFwdSm80ILi4ELi1ELb0EN4cute5tupleIJNS5_1CILi128EEENS7_ILi64EEES8_EEELi128ENS_6half_tEfNS_4arch4Sm80ELb0ELb0ELb0ELb1ELb1ELb0ELb1ELb0EEENS1_21CollectiveEpilogueFwdINS6_IJS8_S8_S9_EEENS6_IJNS7_ILi1EEESH_SH_EEESB_SD_Li128ELb1ELb1ELb0ELb0EEENS1_19SingleTileSchedulerILb1ELb0ELb1ELi128EEEEEEEEEvNT_6ParamsE:
        .type           _ZN7cutlass13device_kernelIN5flash19enable_sm80_to_sm89INS1_16FlashAttnFwdSm80INS1_25CollectiveMainloopFwdSm80ILi4ELi1ELb0EN4cute5tupleIJNS5_1CILi128EEENS7_ILi64EEES8_EEELi128ENS_6half_tEfNS_4arch4Sm80ELb0ELb0ELb0ELb1ELb1ELb0ELb1ELb0EEENS1_21CollectiveEpilogueFwdINS6_IJS8_S8_S9_EEENS6_IJNS7_ILi1EEESH_SH_EEESB_SD_Li128ELb1ELb1ELb0ELb0EEENS1_19SingleTileSchedulerILb1ELb0ELb1ELi128EEEEEEEEEvNT_6ParamsE,@function
        .size           _ZN7cutlass13device_kernelIN5flash19enable_sm80_to_sm89INS1_16FlashAttnFwdSm80INS1_25CollectiveMainloopFwdSm80ILi4ELi1ELb0EN4cute5tupleIJNS5_1CILi128EEENS7_ILi64EEES8_EEELi128ENS_6half_tEfNS_4arch4Sm80ELb0ELb0ELb0ELb1ELb1ELb0ELb1ELb0EEENS1_21CollectiveEpilogueFwdINS6_IJS8_S8_S9_EEENS6_IJNS7_ILi1EEESH_SH_EEESB_SD_Li128ELb1ELb1ELb0ELb0EEENS1_19SingleTileSchedulerILb1ELb0ELb1ELi128EEEEEEEEEvNT_6ParamsE,(.L_x_28 - _ZN7cutlass13device_kernelIN5flash19enable_sm80_to_sm89INS1_16FlashAttnFwdSm80INS1_25CollectiveMainloopFwdSm80ILi4ELi1ELb0EN4cute5tupleIJNS5_1CILi128EEENS7_ILi64EEES8_EEELi128ENS_6half_tEfNS_4arch4Sm80ELb0ELb0ELb0ELb1ELb1ELb0ELb1ELb0EEENS1_21CollectiveEpilogueFwdINS6_IJS8_S8_S9_EEENS6_IJNS7_ILi1EEESH_SH_EEESB_SD_Li128ELb1ELb1ELb0ELb0EEENS1_19SingleTileSchedulerILb1ELb0ELb1ELi128EEEEEEEEEvNT_6ParamsE)
        .other          _ZN7cutlass13device_kernelIN5flash19enable_sm80_to_sm89INS1_16FlashAttnFwdSm80INS1_25CollectiveMainloopFwdSm80ILi4ELi1ELb0EN4cute5tupleIJNS5_1CILi128EEENS7_ILi64EEES8_EEELi128ENS_6half_tEfNS_4arch4Sm80ELb0ELb0ELb0ELb1ELb1ELb0ELb1ELb0EEENS1_21CollectiveEpilogueFwdINS6_IJS8_S8_S9_EEENS6_IJNS7_ILi1EEESH_SH_EEESB_SD_Li128ELb1ELb1ELb0ELb0EEENS1_19SingleTileSchedulerILb1ELb0ELb1ELi128EEEEEEEEEvNT_6ParamsE,@"STO_CUDA_ENTRY STV_DEFAULT"
_ZN7cutlass13device_kernelIN5flash19enable_sm80_to_sm89INS1_16FlashAttnFwdSm80INS1_25CollectiveMainloopFwdSm80ILi4ELi1ELb0EN4cute5tupleIJNS5_1CILi128EEENS7_ILi64EEES8_EEELi128ENS_6half_tEfNS_4arch4Sm80ELb0ELb0ELb0ELb1ELb1ELb0ELb1ELb0EEENS1_21CollectiveEpilogueFwdINS6_IJS8_S8_S9_EEENS6_IJNS7_ILi1EEESH_SH_EEESB_SD_Li128ELb1ELb1ELb0ELb0EEENS1_19SingleTileSchedulerILb1ELb0ELb1ELi128EEEEEEEEEvNT_6ParamsE:
[----:B------:R-:W-:Y:S01]  /*0000*/  LDC R1, c[0x0][0x28] ;  /* 0x00000a00ff017b82 */ /* 0x000fe20000000800 */
[----:B------:R-:W-:Y:S05]  /*0010*/  EXIT ;  /* 0x000000000000794d */ /* 0x000fea0003800000 */
.L_x_10:
        /* <DEDUP_REMOVED lines=14> */
.L_x_28:


//--------------------- .text._ZN7cutlass13device_kernelIN5flash19enable_sm80_to_sm89INS1_16FlashAttnFwdSm80INS1_25CollectiveMainloopFwdSm80ILi4ELi1ELb0EN4cute5tupleIJNS5_1CILi128EEENS7_ILi64EEES8_EEELi128ENS_6half_tEfNS_4arch4Sm80ELb0ELb0ELb0ELb1ELb1ELb1ELb1ELb0EEENS1_21CollectiveEpilogueFwdINS6_IJS8_S8_S9_EEENS6_IJNS7_ILi1EEESH_SH_EEESB_SD_Li128ELb1ELb1ELb0ELb0EEENS1_19SingleTileSchedulerILb1ELb0ELb1ELi128EEEEEEEEEvNT_6ParamsE --------------------------
	.section	.text._ZN7cutlass13device_kernelIN5flash19enable_sm80_to_sm89INS1_16FlashAttnFwdSm80INS1_25CollectiveMainloopFwdSm80ILi4ELi1ELb0EN4cute5tupleIJNS5_1CILi128EEENS7_ILi64EEES8_EEELi128ENS_6half_tEfNS_4arch4Sm80ELb0ELb0ELb0ELb1ELb1ELb1ELb1ELb0EEENS1_21CollectiveEpilogueFwdINS6_IJS8_S8_S9_EEENS6_IJNS7_ILi1EEESH_SH_EEESB_SD_Li128ELb1ELb1ELb0ELb0EEENS1_19SingleTileSchedulerILb1ELb0ELb1ELi128EEEEEEEEEvNT_6ParamsE,"ax",@progbits
	.align	128
.text._ZN7cutlass13device_kernelIN5flash19enable_sm80_to_sm89INS1_16FlashAttnFwdSm80INS1_25CollectiveMainloopFwdSm80ILi4ELi1ELb0EN4cute5tupleIJNS5_1CILi128EEENS7_ILi64EEES8_EEELi128ENS_6half_tEfNS_4arch4Sm80ELb0ELb0ELb0ELb1ELb1ELb1ELb1ELb0EEENS1_21CollectiveEpilogueFwdINS6_IJS8_S8_S9_EEENS6_IJNS7_ILi1EEESH_SH_EEESB_SD_Li128ELb1ELb1ELb0ELb0EEENS1_19SingleTileSchedulerILb1ELb0ELb1ELi128EEEEEEEEEvNT_6ParamsE:
        .type           _ZN7cutlass13device_kernelIN5flash19enable_sm80_to_sm89INS1_16FlashAttnFwdSm80INS1_25CollectiveMainloopFwdSm80ILi4ELi1ELb0EN4cute5tupleIJNS5_1CILi128EEENS7_ILi64EEES8_EEELi128ENS_6half_tEfNS_4arch4Sm80ELb0ELb0ELb0ELb1ELb1ELb1ELb1ELb0EEENS1_21CollectiveEpilogueFwdINS6_IJS8_S8_S9_EEENS6_IJNS7_ILi1EEESH_SH_EEESB_SD_Li128ELb1ELb1ELb0ELb0EEENS1_19SingleTileSchedulerILb1ELb0ELb1ELi128EEEEEEEEEvNT_6ParamsE,@function
        .size           _ZN7cutlass13device_kernelIN5flash19enable_sm80_to_sm89INS1_16FlashAttnFwdSm80INS1_25CollectiveMainloopFwdSm80ILi4ELi1ELb0EN4cute5tupleIJNS5_1CILi128EEENS7_ILi64EEES8_EEELi128ENS_6half_tEfNS_4arch4Sm80ELb0ELb0ELb0ELb1ELb1ELb1ELb1ELb0EEENS1_21CollectiveEpilogueFwdINS6_IJS8_S8_S9_EEENS6_IJNS7_ILi1EEESH_SH_EEESB_SD_Li128ELb1ELb1ELb0ELb0EEENS1_19SingleTileSchedulerILb1ELb0ELb1ELi128EEEEEEEEEvNT_6ParamsE,(.L_x_29 - _ZN7cutlass13device_kernelIN5flash19enable_sm80_to_sm89INS1_16FlashAttnFwdSm80INS1_25CollectiveMainloopFwdSm80ILi4ELi1ELb0EN4cute5tupleIJNS5_1CILi128EEENS7_ILi64EEES8_EEELi128ENS_6half_tEfNS_4arch4Sm80ELb0ELb0ELb0ELb1ELb1ELb1ELb1ELb0EEENS1_21CollectiveEpilogueFwdINS6_IJS8_S8_S9_EEENS6_IJNS7_ILi1EEESH_SH_EEESB_SD_Li128ELb1ELb1ELb0ELb0EEENS1_19SingleTileSchedulerILb1ELb0ELb1ELi128EEEEEEEEEvNT_6ParamsE)
        .other          _ZN7cutlass13device_kernelIN5flash19enable_sm80_to_sm89INS1_16FlashAttnFwdSm80INS1_25CollectiveMainloopFwdSm80ILi4ELi1ELb0EN4cute5tupleIJNS5_1CILi128EEENS7_ILi64EEES8_EEELi128ENS_6half_tEfNS_4arch4Sm80ELb0ELb0ELb0ELb1ELb1ELb1ELb1ELb0EEENS1_21CollectiveEpilogueFwdINS6_IJS8_S8_S9_EEENS6_IJNS7_ILi1EEESH_SH_EEESB_SD_Li128ELb1ELb1ELb0ELb0EEENS1_19SingleTileSchedulerILb1ELb0ELb1ELi128EEEEEEEEEvNT_6ParamsE,@"STO_CUDA_ENTRY STV_DEFAULT"
_ZN7cutlass13device_kernelIN5flash19enable_sm80_to_sm89INS1_16FlashAttnFwdSm80INS1_25CollectiveMainloopFwdSm80ILi4ELi1ELb0EN4cute5tupleIJNS5_1CILi128EEENS7_ILi64EEES8_EEELi128ENS_6half_tEfNS_4arch4Sm80ELb0ELb0ELb0ELb1ELb1ELb1ELb1ELb0EEENS1_21CollectiveEpilogueFwdINS6_IJS8_S8_S9_EEENS6_IJNS7_ILi1EEESH_SH_EEESB_SD_Li128ELb1ELb1ELb0ELb0EEENS1_19SingleTileSchedulerILb1ELb0ELb1ELi128EEEEEEEEEvNT_6ParamsE:
[----:B------:R-:W-:Y:S01]  /*0000*/  LDC R1, c[0x0][0x28] ;  /* 0x00000a00ff017b82 */ /* 0x000fe20000000800 */
[----:B------:R-:W-:Y:S05]  /*0010*/  EXIT ;  /* 0x000000000000794d */ /* 0x000fea0003800000 */
.L_x_11:
        /* <DEDUP_REMOVED lines=14> */
.L_x_29:


//--------------------- .text._ZN7cutlass13device_kernelIN5flash19enable_sm80_to_sm89INS1_16FlashAttnFwdSm80INS1_25CollectiveMainloopFwdSm80ILi4ELi1ELb0EN4cute5tupleIJNS5_1CILi128EEENS7_ILi48EEES8_EEELi128ENS_6half_tEfNS_4arch4Sm80ELb0ELb1ELb0ELb0ELb1ELb0ELb1ELb0EEENS1_21CollectiveEpilogueFwdINS6_IJS8_S8_S9_EEENS6_IJNS7_ILi1EEESH_SH_EEESB_SD_Li128ELb0ELb1ELb0ELb0EEENS1_19SingleTileSchedulerILb0ELb0ELb1ELi128EEEEEEEEEvNT_6ParamsE --------------------------
	.section	.text._ZN7cutlass13device_kernelIN5flash19enable_sm80_to_sm89INS1_16FlashAttnFwdSm80INS1_25CollectiveMainloopFwdSm80ILi4ELi1ELb0EN4cute5tupleIJNS5_1CILi128EEENS7_ILi48EEES8_EEELi128ENS_6half_tEfNS_4arch4Sm80ELb0ELb1ELb0ELb0ELb1ELb0ELb1ELb0EEENS1_21CollectiveEpilogueFwdINS6_IJS8_S8_S9_EEENS6_IJNS7_ILi1EEESH_SH_EEESB_SD_Li128ELb0ELb1ELb0ELb0EEENS1_19SingleTileSchedulerILb0ELb0ELb1ELi128EEEEEEEEEvNT_6ParamsE,"ax",@progbits
	.align	128
.text._ZN7cutlass13device_kernelIN5flash19enable_sm80_to_sm89INS1_16FlashAttnFwdSm80INS1_25CollectiveMainloopFwdSm80ILi4ELi1ELb0EN4cute5tupleIJNS5_1CILi128EEENS7_ILi48EEES8_EEELi128ENS_6half_tEfNS_4arch4Sm80ELb0ELb1ELb0ELb0ELb1ELb0ELb1ELb0EEENS1_21CollectiveEpilogueFwdINS6_IJS8_S8_S9_EEENS6_IJNS7_ILi1EEESH_SH_EEESB_SD_Li128ELb0ELb1ELb0ELb0EEENS1_19SingleTileSchedulerILb0ELb0ELb1ELi128EEEEEEEEEvNT_6ParamsE:
        .type           _ZN7cutlass13device_kernelIN5flash19enable_sm80_to_sm89INS1_16FlashAttnFwdSm80INS1_25CollectiveMainloopFwdSm80ILi4ELi1ELb0EN4cute5tupleIJNS5_1CILi128EEENS7_ILi48EEES8_EEELi128ENS_6half_tEfNS_4arch4Sm80ELb0ELb1ELb0ELb0ELb1ELb0ELb1ELb0EEENS1_21CollectiveEpilogueFwdINS6_IJS8_S8_S9_EEENS6_IJNS7_ILi1EEESH_SH_EEESB_SD_Li128ELb0ELb1ELb0ELb0EEENS1_19SingleTileSchedulerILb0ELb0ELb1ELi128EEEEEEEEEvNT_6ParamsE,@function
        .size           _ZN7cutlass13device_kernelIN5flash19enable_sm80_to_sm89INS1_16FlashAttnFwdSm80INS1_25CollectiveMainloopFwdSm80ILi4ELi1ELb0EN4cute5tupleIJNS5_1CILi128EEENS7_ILi48EEES8_EEELi128ENS_6half_tEfNS_4arch4Sm80ELb0ELb1ELb0ELb0ELb1ELb0ELb1ELb0EEENS1_21CollectiveEpilogueFwdINS6_IJS8_S8_S9_EEENS6_IJNS7_ILi1EEESH_SH_EEESB_SD_Li128ELb0ELb1ELb0ELb0EEENS1_19SingleTileSchedulerILb0ELb0ELb1ELi128EEEEEEEEEvNT_6ParamsE,(.L_x_30 - _ZN7cutlass13device_kernelIN5flash19enable_sm80_to_sm89INS1_16FlashAttnFwdSm80INS1_25CollectiveMainloopFwdSm80ILi4ELi1ELb0EN4cute5tupleIJNS5_1CILi128EEENS7_ILi48EEES8_EEELi128ENS_6half_tEfNS_4arch4Sm80ELb0ELb1ELb0ELb0ELb1ELb0ELb1ELb0EEENS1_21CollectiveEpilogueFwdINS6_IJS8_S8_S9_EEENS6_IJNS7_ILi1EEESH_SH_EEESB_SD_Li128ELb0ELb1ELb0ELb0EEENS1_19SingleTileSchedulerILb0ELb0ELb1ELi128EEEEEEEEEvNT_6ParamsE)
        .other          _ZN7cutlass13device_kernelIN5flash19enable_sm80_to_sm89INS1_16FlashAttnFwdSm80INS1_25CollectiveMainloopFwdSm80ILi4ELi1ELb0EN4cute5tupleIJNS5_1CILi128EEENS7_ILi48EEES8_EEELi128ENS_6half_tEfNS_4arch4Sm80ELb0ELb1ELb0ELb0ELb1ELb0ELb1ELb0EEENS1_21CollectiveEpilogueFwdINS6_IJS8_S8_S9_EEENS6_IJNS7_ILi1EEESH_SH_EEESB_SD_Li128ELb0ELb1ELb0ELb0EEENS1_19SingleTileSchedulerILb0ELb0ELb1ELi128EEEEEEEEEvNT_6ParamsE,@"STO_CUDA_ENTRY STV_DEFAULT"
_ZN7cutlass13device_kernelIN5flash19enable_sm80_to_sm89INS1_16FlashAttnFwdSm80INS1_25CollectiveMainloopFwdSm80ILi4ELi1ELb0EN4cute5tupleIJNS5_1CILi128EEENS7_ILi48EEES8_EEELi128ENS_6half_tEfNS_4arch4Sm80ELb0ELb1ELb0ELb0ELb1ELb0ELb1ELb0EEENS1_21CollectiveEpilogueFwdINS6_IJS8_S8_S9_EEENS6_IJNS7_ILi1EEESH_SH_EEESB_SD_Li128ELb0ELb1ELb0ELb0EEENS1_19SingleTileSchedulerILb0ELb0ELb1ELi128EEEEEEEEEvNT_6ParamsE:
[----:B------:R-:W-:Y:S01]  /*0000*/  LDC R1, c[0x0][0x28] ;  /* 0x00000a00ff017b82 */ /* 0x000fe20000000800 */
[----:B------:R-:W-:Y:S05]  /*0010*/  EXIT ;  /* 0x000000000000794d */ /* 0x000fea0003800000 */
.L_x_12:
        /* <DEDUP_REMOVED lines=14> */
.L_x_30:


//--------------------- .text._ZN7cutlass13device_kernelIN5flash19enable_sm80_to_sm89INS1_16FlashAttnFwdSm80INS1_25CollectiveMainloopFwdSm80ILi4ELi1ELb0EN4cute5tupleIJNS5_1CILi128EEENS7_ILi48EEES8_EEELi128ENS_6half_tEfNS_4arch4Sm80ELb0ELb1ELb0ELb1ELb1ELb0ELb1ELb0EEENS1_21CollectiveEpilogueFwdINS6_IJS8_S8_S9_EEENS6_IJNS7_ILi1EEESH_SH_EEESB_SD_Li128ELb1ELb1ELb0ELb0EEENS1_19SingleTileSchedulerILb1ELb0ELb1ELi128EEEEEEEEEvNT_6ParamsE --------------------------
	.section	.text._ZN7cutlass13device_kernelIN5flash19enable_sm80_to_sm89INS1_16FlashAttnFwdSm80INS1_25CollectiveMainloopFwdSm80ILi4ELi1ELb0EN4cute5tupleIJNS5_1CILi128EEENS7_ILi48EEES8_EEELi128ENS_6half_tEfNS_4arch4Sm80ELb0ELb1ELb0ELb1ELb1ELb0ELb1ELb0EEENS1_21CollectiveEpilogueFwdINS6_IJS8_S8_S9_EEENS6_IJNS7_ILi1EEESH_SH_EEESB_SD_Li128ELb1ELb1ELb0ELb0EEENS1_19SingleTileSchedulerILb1ELb0ELb1ELi128EEEEEEEEEvNT_6ParamsE,"ax",@progbits
	.align	128
.text._ZN7cutlass13device_kernelIN5flash19enable_sm80_to_sm89INS1_16FlashAttnFwdSm80INS1_25CollectiveMainloopFwdSm80ILi4ELi1ELb0EN4cute5tupleIJNS5_1CILi128EEENS7_ILi48EEES8_EEELi128ENS_6half_tEfNS_4arch4Sm80ELb0ELb1ELb0ELb1ELb1ELb0ELb1ELb0EEENS1_21CollectiveEpilogueFwdINS6_IJS8_S8_S9_EEENS6_IJNS7_ILi1EEESH_SH_EEESB_SD_Li128ELb1ELb1ELb0ELb0EEENS1_19SingleTileSchedulerILb1ELb0ELb1ELi128EEEEEEEEEvNT_6ParamsE:
        .type           _ZN7cutlass13device_kernelIN5flash19enable_sm80_to_sm89INS1_16FlashAttnFwdSm80INS1_25CollectiveMainloopFwdSm80ILi4ELi1ELb0EN4cute5tupleIJNS5_1CILi128EEENS7_ILi48EEES8_EEELi128ENS_6half_tEfNS_4arch4Sm80ELb0ELb1ELb0ELb1ELb1ELb0ELb1ELb0EEENS1_21CollectiveEpilogueFwdINS6_IJS8_S8_S9_EEENS6_IJNS7_ILi1EEESH_SH_EEESB_SD_Li128ELb1ELb1ELb0ELb0EEENS1_19SingleTileSchedulerILb1ELb0ELb1ELi128EEEEEEEEEvNT_6ParamsE,@function
        .size           _ZN7cutlass13device_kernelIN5flash19enable_sm80_to_sm89INS1_16FlashAttnFwdSm80INS1_25CollectiveMainloopFwdSm80ILi4ELi1ELb0EN4cute5tupleIJNS5_1CILi128EEENS7_ILi48EEES8_EEELi128ENS_6half_tEfNS_4arch4Sm80ELb0ELb1ELb0ELb1ELb1ELb0ELb1ELb0EEENS1_21CollectiveEpilogueFwdINS6_IJS8_S8_S9_EEENS6_IJNS7_ILi1EEESH_SH_EEESB_SD_Li128ELb1ELb1ELb0ELb0EEENS1_19SingleTileSchedulerILb1ELb0ELb1ELi128EEEEEEEEEvNT_6ParamsE,(.L_x_31 - _ZN7cutlass13device_kernelIN5flash19enable_sm80_to_sm89INS1_16FlashAttnFwdSm80INS1_25CollectiveMainloopFwdSm80ILi4ELi1ELb0EN4cute5tupleIJNS5_1CILi128EEENS7_ILi48EEES8_EEELi128ENS_6half_tEfNS_4arch4Sm80ELb0ELb1ELb0ELb1ELb1ELb0ELb1ELb0EEENS1_21CollectiveEpilogueFwdINS6_IJS8_S8_S9_EEENS6_IJNS7_ILi1EEESH_SH_EEESB_SD_Li128ELb1ELb1ELb0ELb0EEENS1_19SingleTileSchedulerILb1ELb0ELb1ELi128EEEEEEEEEvNT_6ParamsE)
        .other          _ZN7cutlass13device_kernelIN5flash19enable_sm80_to_sm89INS1_16FlashAttnFwdSm80INS1_25CollectiveMainloopFwdSm80ILi4ELi1ELb0EN4cute5tupleIJNS5_1CILi128EEENS7_ILi48EEES8_EEELi128ENS_6half_tEfNS_4arch4Sm80ELb0ELb1ELb0ELb1ELb1ELb0ELb1ELb0EEENS1_21CollectiveEpilogueFwdINS6_IJS8_S8_S9_EEENS6_IJNS7_ILi1EEESH_SH_EEESB_SD_Li128ELb1ELb1ELb0ELb0EEENS1_19SingleTileSchedulerILb1ELb0ELb1ELi128EEEEEEEEEvNT_6ParamsE,@"STO_CUDA_ENTRY STV_DEFAULT"
_ZN7cutlass13device_kernelIN5flash19enable_sm80_to_sm89INS1_16FlashAttnFwdSm80INS1_25CollectiveMainloopFwdSm80ILi4ELi1ELb0EN4cute5tupleIJNS5_1CILi128EEENS7_ILi48EEES8_EEELi128ENS_6half_tEfNS_4arch4Sm80ELb0ELb1ELb0ELb1ELb1ELb0ELb1ELb0EEENS1_21CollectiveEpilogueFwdINS6_IJS8_S8_S9_EEENS6_IJNS7_ILi1EEESH_SH_EEESB_SD_Li128ELb1ELb1ELb0ELb0EEENS1_19SingleTileSchedulerILb1ELb0ELb1ELi128EEEEEEEEEvNT_6ParamsE:
[----:B------:R-:W-:Y:S01]  /*0000*/  LDC R1, c[0x0][0x28] ;  /* 0x00000a00ff017b82 */ /* 0x000fe20000000800 */
[----:B------:R-:W-:Y:S05]  /*0010*/  EXIT ;  /* 0x000000000000794d */ /* 0x000fea0003800000 */
.L_x_13:
        /* <DEDUP_REMOVED lines=14> */
.L_x_31:


//--------------------- .text._ZN7cutlass13device_kernelIN5flash19enable_sm80_to_sm89INS1_16FlashAttnFwdSm80INS1_25CollectiveMainloopFwdSm80ILi4ELi1ELb0EN4cute5tupleIJNS5_1CILi128EEENS7_ILi48EEES8_EEELi128ENS_6half_tEfNS_4arch4Sm80ELb0ELb1ELb0ELb1ELb1ELb1ELb1ELb0EEENS1_21CollectiveEpilogueFwdINS6_IJS8_S8_S9_EEENS6_IJNS7_ILi1EEESH_SH_EEESB_SD_Li128ELb1ELb1ELb0ELb0EEENS1_19SingleTileSchedulerILb1ELb0ELb1ELi128EEEEEEEEEvNT_6ParamsE --------------------------
	.section	.text._ZN7cutlass13device_kernelIN5flash19enable_sm80_to_sm89INS1_16FlashAttnFwdSm80INS1_25CollectiveMainloopFwdSm80ILi4ELi1ELb0EN4cute5tupleIJNS5_1CILi128EEENS7_ILi48EEES8_EEELi128ENS_6half_tEfNS_4arch4Sm80ELb0ELb1ELb0ELb1ELb1ELb1ELb1ELb0EEENS1_21CollectiveEpilogueFwdINS6_IJS8_S8_S9_EEENS6_IJNS7_ILi1EEESH_SH_EEESB_SD_Li128ELb1ELb1ELb0ELb0EEENS1_19SingleTileSchedulerILb1ELb0ELb1ELi128EEEEEEEEEvNT_6ParamsE,"ax",@progbits
	.align	128
.text._ZN7cutlass13device_kernelIN5flash19enable_sm80_to_sm89INS1_16FlashAttnFwdSm80INS1_25CollectiveMainloopFwdSm80ILi4ELi1ELb0EN4cute5tupleIJNS5_1CILi128EEENS7_ILi48EEES8_EEELi128ENS_6half_tEfNS_4arch4Sm80ELb0ELb1ELb0ELb1ELb1ELb1ELb1ELb0EEENS1_21CollectiveEpilogueFwdINS6_IJS8_S8_S9_EEENS6_IJNS7_ILi1EEESH_SH_EEESB_SD_Li128ELb1ELb1ELb0ELb0EEENS1_19SingleTileSchedulerILb1ELb0ELb1ELi128EEEEEEEEEvNT_6ParamsE:
        .type           _ZN7cutlass13device_kernelIN5flash19enable_sm80_to_sm89INS1_16FlashAttnFwdSm80INS1_25CollectiveMainloopFwdSm80ILi4ELi1ELb0EN4cute5tupleIJNS5_1CILi128EEENS7_ILi48EEES8_EEELi128ENS_6half_tEfNS_4arch4Sm80ELb0ELb1ELb0ELb1ELb1ELb1ELb1ELb0EEENS1_21CollectiveEpilogueFwdINS6_IJS8_S8_S9_EEENS6_IJNS7_ILi1EEESH_SH_EEESB_SD_Li128ELb1ELb1ELb0ELb0EEENS1_19SingleTileSchedulerILb1ELb0ELb1ELi128EEEEEEEEEvNT_6ParamsE,@function
        .size           _ZN7cutlass13device_kernelIN5flash19enable_sm80_to_sm89INS1_16FlashAttnFwdSm80INS1_25CollectiveMainloopFwdSm80ILi4ELi1ELb0EN4cute5tupleIJNS5_1CILi128EEENS7_ILi48EEES8_EEELi128ENS_6half_tEfNS_4arch4Sm80ELb0ELb1ELb0ELb1ELb1ELb1ELb1ELb0EEENS1_21CollectiveEpilogueFwdINS6_IJS8_S8_S9_EEENS6_IJNS7_ILi1EEESH_SH_EEESB_SD_Li128ELb1ELb1ELb0ELb0EEENS1_19SingleTileSchedulerILb1ELb0ELb1ELi128EEEEEEEEEvNT_6ParamsE,(.L_x_32 - _ZN7cutlass13device_kernelIN5flash19enable_sm80_to_sm89INS1_16FlashAttnFwdSm80INS1_25CollectiveMainloopFwdSm80ILi4ELi1ELb0EN4cute5tupleIJNS5_1CILi128EEENS7_ILi48EEES8_EEELi128ENS_6half_tEfNS_4arch4Sm80ELb0ELb1ELb0ELb1ELb1ELb1ELb1ELb0EEENS1_21CollectiveEpilogueFwdINS6_IJS8_S8_S9_EEENS6_IJNS7_ILi1EEESH_SH_EEESB_SD_Li128ELb1ELb1ELb0ELb0EEENS1_19SingleTileSchedulerILb1ELb0ELb1ELi128EEEEEEEEEvNT_6ParamsE)
        .other          _ZN7cutlass13device_kernelIN5flash19enable_sm80_to_sm89INS1_16FlashAttnFwdSm80INS1_25CollectiveMainloopFwdSm80ILi4ELi1ELb0EN4cute5tupleIJNS5_1CILi128EEENS7_ILi48EEES8_EEELi128ENS_6half_tEfNS_4arch4Sm80ELb0ELb1ELb0ELb1ELb1ELb1ELb1ELb0EEENS1_21CollectiveEpilogueFwdINS6_IJS8_S8_S9_EEENS6_IJNS7_ILi1EEESH_SH_EEESB_SD_Li128ELb1ELb1ELb0ELb0EEENS1_19SingleTileSchedulerILb1ELb0ELb1ELi128EEEEEEEEEvNT_6ParamsE,@"STO_CUDA_ENTRY STV_DEFAULT"
_ZN7cutlass13device_kernelIN5flash19enable_sm80_to_sm89INS1_16FlashAttnFwdSm80INS1_25CollectiveMainloopFwdSm80ILi4ELi1ELb0EN4cute5tupleIJNS5_1CILi128EEENS7_ILi48EEES8_EEELi128ENS_6half_tEfNS_4arch4Sm80ELb0ELb1ELb0ELb1ELb1ELb1ELb1ELb0EEENS1_21CollectiveEpilogueFwdINS6_IJS8_S8_S9_EEENS6_IJNS7_ILi1EEESH_SH_EEESB_SD_Li128ELb1ELb1ELb0ELb0EEENS1_19SingleTileSchedulerILb1ELb0ELb1ELi128EEEEEEEEEvNT_6ParamsE:
[----:B------:R-:W-:Y:S01]  /*0000*/  LDC R1, c[0x0][0x28] ;  /* 0x00000a00ff017b82 */ /* 0x000fe20000000800 */
[----:B------:R-:W-:Y:S05]  /*0010*/  EXIT ;  /* 0x000000000000794d */ /* 0x000fea0003800000 */
.L_x_14:
        /* <DEDUP_REMOVED lines=14> */
.L_x_32:


//--------------------- .text._ZN7cutlass13device_kernelIN5flash19enable_sm80_to_sm89INS1_16FlashAttnFwdSm80INS1_25CollectiveMainloopFwdSm80ILi4ELi1ELb0EN4cute5tupleIJNS5_1CILi128EEENS7_ILi64EEES8_EEELi128ENS_6half_tEfNS_4arch4Sm80ELb1ELb0ELb0ELb0ELb1ELb0ELb1ELb0EEENS1_21CollectiveEpilogueFwdINS6_IJS8_S8_S9_EEENS6_IJNS7_ILi1EEESH_SH_EEESB_SD_Li128ELb0ELb1ELb0ELb0EEENS1_30DynamicPersistentTileSchedulerILi128ELi128ELb0ELb1ELb0EEEEEEEEEvNT_6ParamsE --------------------------
	.section	.text._ZN7cutlass13device_kernelIN5flash19enable_sm80_to_sm89INS1_16FlashAttnFwdSm80INS1_25CollectiveMainloopFwdSm80ILi4ELi1ELb0EN4cute5tupleIJNS5_1CILi128EEENS7_ILi64EEES8_EEELi128ENS_6half_tEfNS_4arch4Sm80ELb1ELb0ELb0ELb0ELb1ELb0ELb1ELb0EEENS1_21CollectiveEpilogueFwdINS6_IJS8_S8_S9_EEENS6_IJNS7_ILi1EEESH_SH_EEESB_SD_Li128ELb0ELb1ELb0ELb0EEENS1_30DynamicPersistentTileSchedulerILi128ELi128ELb0ELb1ELb0EEEEEEEEEvNT_6ParamsE,"ax",@progbits
	.align	128
.text._ZN7cutlass13device_kernelIN5flash19enable_sm80_to_sm89INS1_16FlashAttnFwdSm80INS1_25CollectiveMainloopFwdSm80ILi4ELi1ELb0EN4cute5tupleIJNS5_1CILi128EEENS7_ILi64EEES8_EEELi128ENS_6half_tEfNS_4arch4Sm80ELb1ELb0ELb0ELb0ELb1ELb0ELb1ELb0EEENS1_21CollectiveEpilogueFwdINS6_IJS8_S8_S9_EEENS6_IJNS7_ILi1EEESH_SH_EEESB_SD_Li128ELb0ELb1ELb0ELb0EEENS1_30DynamicPersistentTileSchedulerILi128ELi128ELb0ELb1ELb0EEEEEEEEEvNT_6ParamsE:
        .type           _ZN7cutlass13device_kernelIN5flash19enable_sm80_to_sm89INS1_16FlashAttnFwdSm80INS1_25CollectiveMainloopFwdSm80ILi4ELi1ELb0EN4cute5tupleIJNS5_1CILi128EEENS7_ILi64EEES8_EEELi128ENS_6half_tEfNS_4arch4Sm80ELb1ELb0ELb0ELb0ELb1ELb0ELb1ELb0EEENS1_21CollectiveEpilogueFwdINS6_IJS8_S8_S9_EEENS6_IJNS7_ILi1EEESH_SH_EEESB_SD_Li128ELb0ELb1ELb0ELb0EEENS1_30DynamicPersistentTileSchedulerILi128ELi128ELb0ELb1ELb0EEEEEEEEEvNT_6ParamsE,@function
        .size           _ZN7cutlass13device_kernelIN5flash19enable_sm80_to_sm89INS1_16FlashAttnFwdSm80INS1_25CollectiveMainloopFwdSm80ILi4ELi1ELb0EN4cute5tupleIJNS5_1CILi128EEENS7_ILi64EEES8_EEELi128ENS_6half_tEfNS_4arch4Sm80ELb1ELb0ELb0ELb0ELb1ELb0ELb1ELb0EEENS1_21CollectiveEpilogueFwdINS6_IJS8_S8_S9_EEENS6_IJNS7_ILi1EEESH_SH_EEESB_SD_Li128ELb0ELb1ELb0ELb0EEENS1_30DynamicPersistentTileSchedulerILi128ELi128ELb0ELb1ELb0EEEEEEEEEvNT_6ParamsE,(.L_x_33 - _ZN7cutlass13device_kernelIN5flash19enable_sm80_to_sm89INS1_16FlashAttnFwdSm80INS1_25CollectiveMainloopFwdSm80ILi4ELi1ELb0EN4cute5tupleIJNS5_1CILi128EEENS7_ILi64EEES8_EEELi128ENS_6half_tEfNS_4arch4Sm80ELb1ELb0ELb0ELb0ELb1ELb0ELb1ELb0EEENS1_21CollectiveEpilogueFwdINS6_IJS8_S8_S9_EEENS6_IJNS7_ILi1EEESH_SH_EEESB_SD_Li128ELb0ELb1ELb0ELb0EEENS1_30DynamicPersistentTileSchedulerILi128ELi128ELb0ELb1ELb0EEEEEEEEEvNT_6ParamsE)
        .other          _ZN7cutlass13device_kernelIN5flash19enable_sm80_to_sm89INS1_16FlashAttnFwdSm80INS1_25CollectiveMainloopFwdSm80ILi4ELi1ELb0EN4cute5tupleIJNS5_1CILi128EEENS7_ILi64EEES8_EEELi128ENS_6half_tEfNS_4arch4Sm80ELb1ELb0ELb0ELb0ELb1ELb0ELb1ELb0EEENS1_21CollectiveEpilogueFwdINS6_IJS8_S8_S9_EEENS6_IJNS7_ILi1EEESH_SH_EEESB_SD_Li128ELb0ELb1ELb0ELb0EEENS1_30DynamicPersistentTileSchedulerILi128ELi128ELb0ELb1ELb0EEEEEEEEEvNT_6ParamsE,@"STO_CUDA_ENTRY STV_DEFAULT"
_ZN7cutlass13device_kernelIN5flash19enable_sm80_to_sm89INS1_16FlashAttnFwdSm80INS1_25CollectiveMainloopFwdSm80ILi4ELi1ELb0EN4cute5tupleIJNS5_1CILi128EEENS7_ILi64EEES8_EEELi128ENS_6half_tEfNS_4arch4Sm80ELb1ELb0ELb0ELb0ELb1ELb0ELb1ELb0EEENS1_21CollectiveEpilogueFwdINS6_IJS8_S8_S9_EEENS6_IJNS7_ILi1EEESH_SH_EEESB_SD_Li128ELb0ELb1ELb0ELb0EEENS1_30DynamicPersistentTileSchedulerILi128ELi128ELb0ELb1ELb0EEEEEEEEEvNT_6ParamsE:
[----:B------:R-:W-:Y:S01]  /*0000*/  LDC R1, c[0x0][0x28] ;  /* 0x00000a00ff017b82 */ /* 0x000fe20000000800 */
[----:B------:R-:W-:Y:S05]  /*0010*/  EXIT ;  /* 0x000000000000794d */ /* 0x000fea0003800000 */
.L_x_15:
        /* <DEDUP_REMOVED lines=14> */
.L_x_33:


//--------------------- .text._ZN7cutlass13device_kernelIN5flash19enable_sm80_to_sm89INS1_16FlashAttnFwdSm80INS1_25CollectiveMainloopFwdSm80ILi4ELi1ELb0EN4cute5tupleIJNS5_1CILi128EEENS7_ILi64EEES8_EEELi128ENS_6half_tEfNS_4arch4Sm80ELb1ELb0ELb0ELb1ELb1ELb0ELb1ELb0EEENS1_21CollectiveEpilogueFwdINS6_IJS8_S8_S9_EEENS6_IJNS7_ILi1EEESH_SH_EEESB_SD_Li128ELb1ELb1ELb0ELb0EEENS1_19SingleTileSchedulerILb1ELb0ELb1ELi128EEEEEEEEEvNT_6ParamsE --------------------------
	.section	.text._ZN7cutlass13device_kernelIN5flash19enable_sm80_to_sm89INS1_16FlashAttnFwdSm80INS1_25CollectiveMainloopFwdSm80ILi4ELi1ELb0EN4cute5tupleIJNS5_1CILi128EEENS7_ILi64EEES8_EEELi128ENS_6half_tEfNS_4arch4Sm80ELb1ELb0ELb0ELb1ELb1ELb0ELb1ELb0EEENS1_21CollectiveEpilogueFwdINS6_IJS8_S8_S9_EEENS6_IJNS7_ILi1EEESH_SH_EEESB_SD_Li128ELb1ELb1ELb0ELb0EEENS1_19SingleTileSchedulerILb1ELb0ELb1ELi128EEEEEEEEEvNT_6ParamsE,"ax",@progbits
	.align	128
.text._ZN7cutlass13device_kernelIN5flash19enable_sm80_to_sm89INS1_16FlashAttnFwdSm80INS1_25CollectiveMainloopFwdSm80ILi4ELi1ELb0EN4cute5tupleIJNS5_1CILi128EEENS7_ILi64EEES8_EEELi128ENS_6half_tEfNS_4arch4Sm80ELb1ELb0ELb0ELb1ELb1ELb0ELb1ELb0EEENS1_21CollectiveEpilogueFwdINS6_IJS8_S8_S9_EEENS6_IJNS7_ILi1EEESH_SH_EEESB_SD_Li128ELb1ELb1ELb0ELb0EEENS1_19SingleTileSchedulerILb1ELb0ELb1ELi128EEEEEEEEEvNT_6ParamsE:
        .type           _ZN7cutlass13device_kernelIN5flash19enable_sm80_to_sm89INS1_16FlashAttnFwdSm80INS1_25CollectiveMainloopFwdSm80ILi4ELi1ELb0EN4cute5tupleIJNS5_1CILi128EEENS7_ILi64EEES8_EEELi128ENS_6half_tEfNS_4arch4Sm80ELb1ELb0ELb0ELb1ELb1ELb0ELb1ELb0EEENS1_21CollectiveEpilogueFwdINS6_IJS8_S8_S9_EEENS6_IJNS7_ILi1EEESH_SH_EEESB_SD_Li128ELb1ELb1ELb0ELb0EEENS1_19SingleTileSchedulerILb1ELb0ELb1ELi128EEEEEEEEEvNT_6ParamsE,@function
        .size           _ZN7cutlass13device_kernelIN5flash19enable_sm80_to_sm89INS1_16FlashAttnFwdSm80INS1_25CollectiveMainloopFwdSm80ILi4ELi1ELb0EN4cute5tupleIJNS5_1CILi128EEENS7_ILi64EEES8_EEELi128ENS_6half_tEfNS_4arch4Sm80ELb1ELb0ELb0ELb1ELb1ELb0ELb1ELb0EEENS1_21CollectiveEpilogueFwdINS6_IJS8_S8_S9_EEENS6_IJNS7_ILi1EEESH_SH_EEESB_SD_Li128ELb1ELb1ELb0ELb0EEENS1_19SingleTileSchedulerILb1ELb0ELb1ELi128EEEEEEEEEvNT_6ParamsE,(.L_x_34 - _ZN7cutlass13device_kernelIN5flash19enable_sm80_to_sm89INS1_16FlashAttnFwdSm80INS1_25CollectiveMainloopFwdSm80ILi4ELi1ELb0EN4cute5tupleIJNS5_1CILi128EEENS7_ILi64EEES8_EEELi128ENS_6half_tEfNS_4arch4Sm80ELb1ELb0ELb0ELb1ELb1ELb0ELb1ELb0EEENS1_21CollectiveEpilogueFwdINS6_IJS8_S8_S9_EEENS6_IJNS7_ILi1EEESH_SH_EEESB_SD_Li128ELb1ELb1ELb0ELb0EEENS1_19SingleTileSchedulerILb1ELb0ELb1ELi128EEEEEEEEEvNT_6ParamsE)
        .other          _ZN7cutlass13device_kernelIN5flash19enable_sm80_to_sm89INS1_16FlashAttnFwdSm80INS1_25CollectiveMainloopFwdSm80ILi4ELi1ELb0EN4cute5tupleIJNS5_1CILi128EEENS7_ILi64EEES8_EEELi128ENS_6half_tEfNS_4arch4Sm80ELb1ELb0ELb0ELb1ELb1ELb0ELb1ELb0EEENS1_21CollectiveEpilogueFwdINS6_IJS8_S8_S9_EEENS6_IJNS7_ILi1EEESH_SH_EEESB_SD_Li128ELb1ELb1ELb0ELb0EEENS1_19SingleTileSchedulerILb1ELb0ELb1ELi128EEEEEEEEEvNT_6ParamsE,@"STO_CUDA_ENTRY STV_DEFAULT"
_ZN7cutlass13device_kernelIN5flash19enable_sm80_to_sm89INS1_16FlashAttnFwdSm80INS1_25CollectiveMainloopFwdSm80ILi4ELi1ELb0EN4cute5tupleIJNS5_1CILi128EEENS7_ILi64EEES8_EEELi128ENS_6half_tEfNS_4arch4Sm80ELb1ELb0ELb0ELb1ELb1ELb0ELb1ELb0EEENS1_21CollectiveEpilogueFwdINS6_IJS8_S8_S9_EEENS6_IJNS7_ILi1EEESH_SH_EEESB_SD_Li128ELb1ELb1ELb0ELb0EEENS1_19SingleTileSchedulerILb1ELb0ELb1ELi128EEEEEEEEEvNT_6ParamsE:
[----:B------:R-:W-:Y:S01]  /*0000*/  LDC R1, c[0x0][0x28] ;  /* 0x00000a00ff017b82 */ /* 0x000fe20000000800 */
[----:B------:R-:W-:Y:S05]  /*0010*/  EXIT ;  /* 0x000000000000794d */ /* 0x000fea0003800000 */
.L_x_16:
        /* <DEDUP_REMOVED lines=14> */
.L_x_34:


//--------------------- .text._ZN7cutlass13device_kernelIN5flash19enable_sm80_to_sm89INS1_16FlashAttnFwdSm80INS1_25CollectiveMainloopFwdSm80ILi4ELi1ELb0EN4cute5tupleIJNS5_1CILi128EEENS7_ILi64EEES8_EEELi128ENS_6half_tEfNS_4arch4Sm80ELb1ELb0ELb0ELb1ELb1ELb1ELb1ELb0EEENS1_21CollectiveEpilogueFwdINS6_IJS8_S8_S9_EEENS6_IJNS7_ILi1EEESH_SH_EEESB_SD_Li128ELb1ELb1ELb0ELb0EEENS1_19SingleTileSchedulerILb1ELb0ELb1ELi128EEEEEEEEEvNT_6ParamsE --------------------------
	.section	.text._ZN7cutlass13device_kernelIN5flash19enable_sm80_to_sm89INS1_16FlashAttnFwdSm80INS1_25CollectiveMainloopFwdSm80ILi4ELi1ELb0EN4cute5tupleIJNS5_1CILi128EEENS7_ILi64EEES8_EEELi128ENS_6half_tEfNS_4arch4Sm80ELb1ELb0ELb0ELb1ELb1ELb1ELb1ELb0EEENS1_21CollectiveEpilogueFwdINS6_IJS8_S8_S9_EEENS6_IJNS7_ILi1EEESH_SH_EEESB_SD_Li128ELb1ELb1ELb0ELb0EEENS1_19SingleTileSchedulerILb1ELb0ELb1ELi128EEEEEEEEEvNT_6ParamsE,"ax",@progbits
	.align	128
.text._ZN7cutlass13device_kernelIN5flash19enable_sm80_to_sm89INS1_16FlashAttnFwdSm80INS1_25CollectiveMainloopFwdSm80ILi4ELi1ELb0EN4cute5tupleIJNS5_1CILi128EEENS7_ILi64EEES8_EEELi128ENS_6half_tEfNS_4arch4Sm80ELb1ELb0ELb0ELb1ELb1ELb1ELb1ELb0EEENS1_21CollectiveEpilogueFwdINS6_IJS8_S8_S9_EEENS6_IJNS7_ILi1EEESH_SH_EEESB_SD_Li128ELb1ELb1ELb0ELb0EEENS1_19SingleTileSchedulerILb1ELb0ELb1ELi128EEEEEEEEEvNT_6ParamsE:
        .type           _ZN7cutlass13device_kernelIN5flash19enable_sm80_to_sm89INS1_16FlashAttnFwdSm80INS1_25CollectiveMainloopFwdSm80ILi4ELi1ELb0EN4cute5tupleIJNS5_1CILi128EEENS7_ILi64EEES8_EEELi128ENS_6half_tEfNS_4arch4Sm80ELb1ELb0ELb0ELb1ELb1ELb1ELb1ELb0EEENS1_21CollectiveEpilogueFwdINS6_IJS8_S8_S9_EEENS6_IJNS7_ILi1EEESH_SH_EEESB_SD_Li128ELb1ELb1ELb0ELb0EEENS1_19SingleTileSchedulerILb1ELb0ELb1ELi128EEEEEEEEEvNT_6ParamsE,@function
        .size           _ZN7cutlass13device_kernelIN5flash19enable_sm80_to_sm89INS1_16FlashAttnFwdSm80INS1_25CollectiveMainloopFwdSm80ILi4ELi1ELb0EN4cute5tupleIJNS5_1CILi128EEENS7_ILi64EEES8_EEELi128ENS_6half_tEfNS_4arch4Sm80ELb1ELb0ELb0ELb1ELb1ELb1ELb1ELb0EEENS1_21CollectiveEpilogueFwdINS6_IJS8_S8_S9_EEENS6_IJNS7_ILi1EEESH_SH_EEESB_SD_Li128ELb1ELb1ELb0ELb0EEENS1_19SingleTileSchedulerILb1ELb0ELb1ELi128EEEEEEEEEvNT_6ParamsE,(.L_x_35 - _ZN7cutlass13device_kernelIN5flash19enable_sm80_to_sm89INS1_16FlashAttnFwdSm80INS1_25CollectiveMainloopFwdSm80ILi4ELi1ELb0EN4cute5tupleIJNS5_1CILi128EEENS7_ILi64EEES8_EEELi128ENS_6half_tEfNS_4arch4Sm80ELb1ELb0ELb0ELb1ELb1ELb1ELb1ELb0EEENS1_21CollectiveEpilogueFwdINS6_IJS8_S8_S9_EEENS6_IJNS7_ILi1EEESH_SH_EEESB_SD_Li128ELb1ELb1ELb0ELb0EEENS1_19SingleTileSchedulerILb1ELb0ELb1ELi128EEEEEEEEEvNT_6ParamsE)
        .other          _ZN7cutlass13device_kernelIN5flash19enable_sm80_to_sm89INS1_16FlashAttnFwdSm80INS1_25CollectiveMainloopFwdSm80ILi4ELi1ELb0EN4cute5tupleIJNS5_1CILi128EEENS7_ILi64EEES8_EEELi128ENS_6half_tEfNS_4arch4Sm80ELb1ELb0ELb0ELb1ELb1ELb1ELb1ELb0EEENS1_21CollectiveEpilogueFwdINS6_IJS8_S8_S9_EEENS6_IJNS7_ILi1EEESH_SH_EEESB_SD_Li128ELb1ELb1ELb0ELb0EEENS1_19SingleTileSchedulerILb1ELb0ELb1ELi128EEEEEEEEEvNT_6ParamsE,@"STO_CUDA_ENTRY STV_DEFAULT"
_ZN7cutlass13device_kernelIN5flash19enable_sm80_to_sm89INS1_16FlashAttnFwdSm80INS1_25CollectiveMainloopFwdSm80ILi4ELi1ELb0EN4cute5tupleIJNS5_1CILi128EEENS7_ILi64EEES8_EEELi128ENS_6half_tEfNS_4arch4Sm80ELb1ELb0ELb0ELb1ELb1ELb1ELb1ELb0EEENS1_21CollectiveEpilogueFwdINS6_IJS8_S8_S9_EEENS6_IJNS7_ILi1EEESH_SH_EEESB_SD_Li128ELb1ELb1ELb0ELb0EEENS1_19SingleTileSchedulerILb1ELb0ELb1ELi128EEEEEEEEEvNT_6ParamsE:
[----:B------:R-:W-:Y:S01]  /*0000*/  LDC R1, c[0x0][0x28] ;  /* 0x00000a00ff017b82 */ /* 0x000fe20000000800 */
[----:B------:R-:W-:Y:S05]  /*0010*/  EXIT ;  /* 0x000000000000794d */ /* 0x000fea0003800000 */
.L_x_17:
        /* <DEDUP_REMOVED lines=14> */
.L_x_35:


//--------------------- .nv.shared.reserved.0     --------------------------
	.section	.nv.shared.reserved.0,"aw",@nobits
	.weak		__nv_reservedSMEM_offset_0_alias
	.size		__nv_reservedSMEM_offset_0_alias, 0, 0
	.other		__nv_reservedSMEM_offset_0_alias,@"STO_CUDA_RESERVED_SHARED STV_DEFAULT"
__nv_reservedSMEM_offset_0_alias:
	.zero		0


//--------------------- .nv.global                --------------------------
	.section	.nv.global,"aw",@nobits
.nv.global:
	.type		_ZN72_INTERNAL_084a2e7e_36_flash_fwd_hdim128_fp16_paged_sm80_cu_cf07d2ef_34854cute1_E,@object
	.size		_ZN72_INTERNAL_084a2e7e_36_flash_fwd_hdim128_fp16_paged_sm80_cu_cf07d2ef_34854cute1_E,(_ZN72_INTERNAL_084a2e7e_36_flash_fwd_hdim128_fp16_paged_sm80_cu_cf07d2ef_34854cuda3std3__45__cpo6cbeginE - _ZN72_INTERNAL_084a2e7e_36_flash_fwd_hdim128_fp16_paged_sm80_cu_cf07d2ef_34854cute1_E)
_ZN72_INTERNAL_084a2e7e_36_flash_fwd_hdim128_fp16_paged_sm80_cu_cf07d2ef_34854cute1_E:
	.zero		1
	.type		_ZN72_INTERNAL_084a2e7e_36_flash_fwd_hdim128_fp16_paged_sm80_cu_cf07d2ef_34854cuda3std3__45__cpo6cbeginE,@object
	.size		_ZN72_INTERNAL_084a2e7e_36_flash_fwd_hdim128_fp16_paged_sm80_cu_cf07d2ef_34854cuda3std3__45__cpo6cbeginE,(_ZN72_INTERNAL_084a2e7e_36_flash_fwd_hdim128_fp16_paged_sm80_cu_cf07d2ef_34854cuda3std3__48in_placeE - _ZN72_INTERNAL_084a2e7e_36_flash_fwd_hdim128_fp16_paged_sm80_cu_cf07d2ef_34854cuda3std3__45__cpo6cbeginE)
_ZN72_INTERNAL_084a2e7e_36_flash_fwd_hdim128_fp16_paged_sm80_cu_cf07d2ef_34854cuda3std3__45__cpo6cbeginE:
	.zero		1
	.type		_ZN72_INTERNAL_084a2e7e_36_flash_fwd_hdim128_fp16_paged_sm80_cu_cf07d2ef_34854cuda3std3__48in_placeE,@object
	.size		_ZN72_INTERNAL_084a2e7e_36_flash_fwd_hdim128_fp16_paged_sm80_cu_cf07d2ef_34854cuda3std3__48in_placeE,(_ZN72_INTERNAL_084a2e7e_36_flash_fwd_hdim128_fp16_paged_sm80_cu_cf07d2ef_34854cuda3std6ranges3__45__cpo9iter_moveE - _ZN72_INTERNAL_084a2e7e_36_flash_fwd_hdim128_fp16_paged_sm80_cu_cf07d2ef_34854cuda3std3__48in_placeE)
_ZN72_INTERNAL_084a2e7e_36_flash_fwd_hdim128_fp16_paged_sm80_cu_cf07d2ef_34854cuda3std3__48in_placeE:
	.zero		1
	.type		_ZN72_INTERNAL_084a2e7e_36_flash_fwd_hdim128_fp16_paged_sm80_cu_cf07d2ef_34854cuda3std6ranges3__45__cpo9iter_moveE,@object
	.size		_ZN72_INTERNAL_084a2e7e_36_flash_fwd_hdim128_fp16_paged_sm80_cu_cf07d2ef_34854cuda3std6ranges3__45__cpo9iter_moveE,(_ZN72_INTERNAL_084a2e7e_36_flash_fwd_hdim128_fp16_paged_sm80_cu_cf07d2ef_34854cuda3std3__45__cpo5beginE - _ZN72_INTERNAL_084a2e7e_36_flash_fwd_hdim128_fp16_paged_sm80_cu_cf07d2ef_34854cuda3std6ranges3__45__cpo9iter_moveE)
_ZN72_INTERNAL_084a2e7e_36_flash_fwd_hdim128_fp16_paged_sm80_cu_cf07d2ef_34854cuda3std6ranges3__45__cpo9iter_moveE:
	.zero		1
	.type		_ZN72_INTERNAL_084a2e7e_36_flash_fwd_hdim128_fp16_paged_sm80_cu_cf07d2ef_34854cuda3std3__45__cpo5beginE,@object
	.size		_ZN72_INTERNAL_084a2e7e_36_flash_fwd_hdim128_fp16_paged_sm80_cu_cf07d2ef_34854cuda3std3__45__cpo5beginE,(_ZN72_INTERNAL_084a2e7e_36_flash_fwd_hdim128_fp16_paged_sm80_cu_cf07d2ef_34854cuda3std3__474_GLOBAL__N__084a2e7e_36_flash_fwd_hdim128_fp16_paged_sm80_cu_cf07d2ef_34856ignoreE - _ZN72_INTERNAL_084a2e7e_36_flash_fwd_hdim128_fp16_paged_sm80_cu_cf07d2ef_34854cuda3std3__45__cpo5beginE)
_ZN72_INTERNAL_084a2e7e_36_flash_fwd_hdim128_fp16_paged_sm80_cu_cf07d2ef_34854cuda3std3__45__cpo5beginE:
	.zero		1
	.type		_ZN72_INTERNAL_084a2e7e_36_flash_fwd_hdim128_fp16_paged_sm80_cu_cf07d2ef_34854cuda3std3__474_GLOBAL__N__084a2e7e_36_flash_fwd_hdim128_fp16_paged_sm80_cu_cf07d2ef_34856ignoreE,@object
	.size		_ZN72_INTERNAL_084a2e7e_36_flash_fwd_hdim128_fp16_paged_sm80_cu_cf07d2ef_34854cuda3std3__474_GLOBAL__N__084a2e7e_36_flash_fwd_hdim128_fp16_paged_sm80_cu_cf07d2ef_34856ignoreE,(_ZN72_INTERNAL_084a2e7e_36_flash_fwd_hdim128_fp16_paged_sm80_cu_cf07d2ef_34854cute7productE - _ZN72_INTERNAL_084a2e7e_36_flash_fwd_hdim128_fp16_paged_sm80_cu_cf07d2ef_34854cuda3std3__474_GLOBAL__N__084a2e7e_36_flash_fwd_hdim128_fp16_paged_sm80_cu_cf07d2ef_34856ignoreE)
_ZN72_INTERNAL_084a2e7e_36_flash_fwd_hdim128_fp16_paged_sm80_cu_cf07d2ef_34854cuda3std3__474_GLOBAL__N__084a2e7e_36_flash_fwd_hdim128_fp16_paged_sm80_cu_cf07d2ef_34856ignoreE:
	.zero		1
	.type		_ZN72_INTERNAL_084a2e7e_36_flash_fwd_hdim128_fp16_paged_sm80_cu_cf07d2ef_34854cute7productE,@object
	.size		_ZN72_INTERNAL_084a2e7e_36_flash_fwd_hdim128_fp16_paged_sm80_cu_cf07d2ef_34854cute7productE,(_ZN72_INTERNAL_084a2e7e_36_flash_fwd_hdim128_fp16_paged_sm80_cu_cf07d2ef_34854cuda3std3__45__cpo3endE - _ZN72_INTERNAL_084a2e7e_36_flash_fwd_hdim128_fp16_paged_sm80_cu_cf07d2ef_34854cute7productE)
_ZN72_INTERNAL_084a2e7e_36_flash_fwd_hdim128_fp16_paged_sm80_cu_cf07d2ef_34854cute7productE:
	.zero		1
	.type		_ZN72_INTERNAL_084a2e7e_36_flash_fwd_hdim128_fp16_paged_sm80_cu_cf07d2ef_34854cuda3std3__45__cpo3endE,@object
	.size		_ZN72_INTERNAL_084a2e7e_36_flash_fwd_hdim128_fp16_paged_sm80_cu_cf07d2ef_34854cuda3std3__45__cpo3endE,(_ZN72_INTERNAL_084a2e7e_36_flash_fwd_hdim128_fp16_paged_sm80_cu_cf07d2ef_34854cuda3std3__419piecewise_constructE - _ZN72_INTERNAL_084a2e7e_36_flash_fwd_hdim128_fp16_paged_sm80_cu_cf07d2ef_34854cuda3std3__45__cpo3endE)
_ZN72_INTERNAL_084a2e7e_36_flash_fwd_hdim128_fp16_paged_sm80_cu_cf07d2ef_34854cuda3std3__45__cpo3endE:
	.zero		1
	.type		_ZN72_INTERNAL_084a2e7e_36_flash_fwd_hdim128_fp16_paged_sm80_cu_cf07d2ef_34854cuda3std3__419piecewise_constructE,@object
	.size		_ZN72_INTERNAL_084a2e7e_36_flash_fwd_hdim128_fp16_paged_sm80_cu_cf07d2ef_34854cuda3std3__419piecewise_constructE,(_ZN72_INTERNAL_084a2e7e_36_flash_fwd_hdim128_fp16_paged_sm80_cu_cf07d2ef_34854cuda3std3__45__cpo4cendE - _ZN72_INTERNAL_084a2e7e_36_flash_fwd_hdim128_fp16_paged_sm80_cu_cf07d2ef_34854cuda3std3__419piecewise_constructE)
_ZN72_INTERNAL_084a2e7e_36_flash_fwd_hdim128_fp16_paged_sm80_cu_cf07d2ef_34854cuda3std3__419piecewise_constructE:
	.zero		1
	.type		_ZN72_INTERNAL_084a2e7e_36_flash_fwd_hdim128_fp16_paged_sm80_cu_cf07d2ef_34854cuda3std3__45__cpo4cendE,@object
	.size		_ZN72_INTERNAL_084a2e7e_36_flash_fwd_hdim128_fp16_paged_sm80_cu_cf07d2ef_34854cuda3std3__45__cpo4cendE,(_ZN72_INTERNAL_084a2e7e_36_flash_fwd_hdim128_fp16_paged_sm80_cu_cf07d2ef_34854cuda3std6ranges3__45__cpo4swapE - _ZN72_INTERNAL_084a2e7e_36_flash_fwd_hdim128_fp16_paged_sm80_cu_cf07d2ef_34854cuda3std3__45__cpo4cendE)
_ZN72_INTERNAL_084a2e7e_36_flash_fwd_hdim128_fp16_paged_sm80_cu_cf07d2ef_34854cuda3std3__45__cpo4cendE:
	.zero		1
	.type		_ZN72_INTERNAL_084a2e7e_36_flash_fwd_hdim128_fp16_paged_sm80_cu_cf07d2ef_34854cuda3std6ranges3__45__cpo4swapE,@object
	.size		_ZN72_INTERNAL_084a2e7e_36_flash_fwd_hdim128_fp16_paged_sm80_cu_cf07d2ef_34854cuda3std6ranges3__45__cpo4swapE,(.L_7 - _ZN72_INTERNAL_084a2e7e_36_flash_fwd_hdim128_fp16_paged_sm80_cu_cf07d2ef_34854cuda3std6ranges3__45__cpo4swapE)
_ZN72_INTERNAL_084a2e7e_36_flash_fwd_hdim128_fp16_paged_sm80_cu_cf07d2ef_34854cuda3std6ranges3__45__cpo4swapE:
	.zero		1
.L_7:


//--------------------- .nv.constant0._ZN7cutlass13device_kernelIN5flash19enable_sm80_to_sm89INS1_16FlashAttnFwdSm80INS1_25CollectiveMainloopFwdSm80ILi8ELi1ELb1EN4cute5tupleIJNS5_1CILi128EEES8_S8_EEELi128ENS_6half_tEfNS_4arch4Sm80ELb0ELb0ELb0ELb0ELb1ELb0ELb1ELb0EEENS1_21CollectiveEpilogueFwdIS9_NS6_IJNS7_ILi1EEESF_SF_EEESA_SC_Li256ELb0ELb1ELb0ELb0EEENS1_19SingleTileSchedulerILb0ELb0ELb1ELi128EEEEEEEEEvNT_6ParamsE --------------------------
	.section	.nv.constant0._ZN7cutlass13device_kernelIN5flash19enable_sm80_to_sm89INS1_16FlashAttnFwdSm80INS1_25CollectiveMainloopFwdSm80ILi8ELi1ELb1EN4cute5tupleIJNS5_1CILi128EEES8_S8_EEELi128ENS_6half_tEfNS_4arch4Sm80ELb0ELb0ELb0ELb0ELb1ELb0ELb1ELb0EEENS1_21CollectiveEpilogueFwdIS9_NS6_IJNS7_ILi1EEESF_SF_EEESA_SC_Li256ELb0ELb1ELb0ELb0EEENS1_19SingleTileSchedulerILb0ELb0ELb1ELi128EEEEEEEEEvNT_6ParamsE,"a",@progbits
	.sectionflags	@""
	.align	4
.nv.constant0._ZN7cutlass13device_kernelIN5flash19enable_sm80_to_sm89INS1_16FlashAttnFwdSm80INS1_25CollectiveMainloopFwdSm80ILi8ELi1ELb1EN4cute5tupleIJNS5_1CILi128EEES8_S8_EEELi128ENS_6half_tEfNS_4arch4Sm80ELb0ELb0ELb0ELb0ELb1ELb0ELb1ELb0EEENS1_21CollectiveEpilogueFwdIS9_NS6_IJNS7_ILi1EEESF_SF_EEESA_SC_Li256ELb0ELb1ELb0ELb0EEENS1_19SingleTileSchedulerILb0ELb0ELb1ELi128EEEEEEEEEvNT_6ParamsE:
	.zero		1576


//--------------------- .nv.constant0._ZN7cutlass13device_kernelIN5flash19enable_sm80_to_sm89INS1_16FlashAttnFwdSm80INS1_25CollectiveMainloopFwdSm80ILi8ELi1ELb1EN4cute5tupleIJNS5_1CILi128EEES8_S8_EEELi128ENS_6half_tEfNS_4arch4Sm80ELb0ELb0ELb0ELb1ELb1ELb0ELb1ELb0EEENS1_21CollectiveEpilogueFwdIS9_NS6_IJNS7_ILi1EEESF_SF_EEESA_SC_Li256ELb1ELb1ELb0ELb0EEENS1_19SingleTileSchedulerILb1ELb0ELb1ELi128EEEEEEEEEvNT_6ParamsE --------------------------
	.section	.nv.constant0._ZN7cutlass13device_kernelIN5flash19enable_sm80_to_sm89INS1_16FlashAttnFwdSm80INS1_25CollectiveMainloopFwdSm80ILi8ELi1ELb1EN4cute5tupleIJNS5_1CILi128EEES8_S8_EEELi128ENS_6half_tEfNS_4arch4Sm80ELb0ELb0ELb0ELb1ELb1ELb0ELb1ELb0EEENS1_21CollectiveEpilogueFwdIS9_NS6_IJNS7_ILi1EEESF_SF_EEESA_SC_Li256ELb1ELb1ELb0ELb0EEENS1_19SingleTileSchedulerILb1ELb0ELb1ELi128EEEEEEEEEvNT_6ParamsE,"a",@progbits
	.sectionflags	@""
	.align	4
.nv.constant0._ZN7cutlass13device_kernelIN5flash19enable_sm80_to_sm89INS1_16FlashAttnFwdSm80INS1_25CollectiveMainloopFwdSm80ILi8ELi1ELb1EN4cute5tupleIJNS5_1CILi128EEES8_S8_EEELi128ENS_6half_tEfNS_4arch4Sm80ELb0ELb0ELb0ELb1ELb1ELb0ELb1ELb0EEENS1_21CollectiveEpilogueFwdIS9_NS6_IJNS7_ILi1EEESF_SF_EEESA_SC_Li256ELb1ELb1ELb0ELb0EEENS1_19SingleTileSchedulerILb1ELb0ELb1ELi128EEEEEEEEEvNT_6ParamsE:
	.zero		1576


//--------------------- .nv.constant0._ZN7cutlass13device_kernelIN5flash19enable_sm80_to_sm89INS1_16FlashAttnFwdSm80INS1_25CollectiveMainloopFwdSm80ILi8ELi1ELb1EN4cute5tupleIJNS5_1CILi128EEES8_S8_EEELi128ENS_6half_tEfNS_4arch4Sm80ELb0ELb0ELb0ELb1ELb1ELb1ELb1ELb0EEENS1_21CollectiveEpilogueFwdIS9_NS6_IJNS7_ILi1EEESF_SF_EEESA_SC_Li256ELb1ELb1ELb0ELb0EEENS1_19SingleTileSchedulerILb1ELb0ELb1ELi128EEEEEEEEEvNT_6ParamsE --------------------------
	.section	.nv.constant0._ZN7cutlass13device_kernelIN5flash19enable_sm80_to_sm89INS1_16FlashAttnFwdSm80INS1_25CollectiveMainloopFwdSm80ILi8ELi1ELb1EN4cute5tupleIJNS5_1CILi128EEES8_S8_EEELi128ENS_6half_tEfNS_4arch4Sm80ELb0ELb0ELb0ELb1ELb1ELb1ELb1ELb0EEENS1_21CollectiveEpilogueFwdIS9_NS6_IJNS7_ILi1EEESF_SF_EEESA_SC_Li256ELb1ELb1ELb0ELb0EEENS1_19SingleTileSchedulerILb1ELb0ELb1ELi128EEEEEEEEEvNT_6ParamsE,"a",@progbits
	.sectionflags	@""
	.align	4
.nv.constant0._ZN7cutlass13device_kernelIN5flash19enable_sm80_to_sm89INS1_16FlashAttnFwdSm80INS1_25CollectiveMainloopFwdSm80ILi8ELi1ELb1EN4cute5tupleIJNS5_1CILi128EEES8_S8_EEELi128ENS_6half_tEfNS_4arch4Sm80ELb0ELb0ELb0ELb1ELb1ELb1ELb1ELb0EEENS1_21CollectiveEpilogueFwdIS9_NS6_IJNS7_ILi1EEESF_SF_EEESA_SC_Li256ELb1ELb1ELb0ELb0EEENS1_19SingleTileSchedulerILb1ELb0ELb1ELi128EEEEEEEEEvNT_6ParamsE:
	.zero		1576


//--------------------- .nv.constant0._ZN7cutlass13device_kernelIN5flash19enable_sm80_to_sm89INS1_16FlashAttnFwdSm80INS1_25CollectiveMainloopFwdSm80ILi8ELi1ELb1EN4cute5tupleIJNS5_1CILi128EEENS7_ILi96EEES8_EEELi128ENS_6half_tEfNS_4arch4Sm80ELb0ELb1ELb0ELb0ELb1ELb0ELb1ELb0EEENS1_21CollectiveEpilogueFwdINS6_IJS8_S8_S9_EEENS6_IJNS7_ILi1EEESH_SH_EEESB_SD_Li256ELb0ELb1ELb0ELb0EEENS1_19SingleTileSchedulerILb0ELb0ELb1ELi128EEEEEEEEEvNT_6ParamsE --------------------------
	.section	.nv.constant0._ZN7cutlass13device_kernelIN5flash19enable_sm80_to_sm89INS1_16FlashAttnFwdSm80INS1_25CollectiveMainloopFwdSm80ILi8ELi1ELb1EN4cute5tupleIJNS5_1CILi128EEENS7_ILi96EEES8_EEELi128ENS_6half_tEfNS_4arch4Sm80ELb0ELb1ELb0ELb0ELb1ELb0ELb1ELb0EEENS1_21CollectiveEpilogueFwdINS6_IJS8_S8_S9_EEENS6_IJNS7_ILi1EEESH_SH_EEESB_SD_Li256ELb0ELb1ELb0ELb0EEENS1_19SingleTileSchedulerILb0ELb0ELb1ELi128EEEEEEEEEvNT_6ParamsE,"a",@progbits
	.sectionflags	@""
	.align	4
.nv.constant0._ZN7cutlass13device_kernelIN5flash19enable_sm80_to_sm89INS1_16FlashAttnFwdSm80INS1_25CollectiveMainloopFwdSm80ILi8ELi1ELb1EN4cute5tupleIJNS5_1CILi128EEENS7_ILi96EEES8_EEELi128ENS_6half_tEfNS_4arch4Sm80ELb0ELb1ELb0ELb0ELb1ELb0ELb1ELb0EEENS1_21CollectiveEpilogueFwdINS6_IJS8_S8_S9_EEENS6_IJNS7_ILi1EEESH_SH_EEESB_SD_Li256ELb0ELb1ELb0ELb0EEENS1_19SingleTileSchedulerILb0ELb0ELb1ELi128EEEEEEEEEvNT_6ParamsE:
	.zero		1576


//--------------------- .nv.constant0._ZN7cutlass13device_kernelIN5flash19enable_sm80_to_sm89INS1_16FlashAttnFwdSm80INS1_25CollectiveMainloopFwdSm80ILi8ELi1ELb1EN4cute5tupleIJNS5_1CILi128EEENS7_ILi96EEES8_EEELi128ENS_6half_tEfNS_4arch4Sm80ELb0ELb1ELb0ELb1ELb1ELb0ELb1ELb0EEENS1_21CollectiveEpilogueFwdINS6_IJS8_S8_S9_EEENS6_IJNS7_ILi1EEESH_SH_EEESB_SD_Li256ELb1ELb1ELb0ELb0EEENS1_19SingleTileSchedulerILb1ELb0ELb1ELi128EEEEEEEEEvNT_6ParamsE --------------------------
	.section	.nv.constant0._ZN7cutlass13device_kernelIN5flash19enable_sm80_to_sm89INS1_16FlashAttnFwdSm80INS1_25CollectiveMainloopFwdSm80ILi8ELi1ELb1EN4cute5tupleIJNS5_1CILi128EEENS7_ILi96EEES8_EEELi128ENS_6half_tEfNS_4arch4Sm80ELb0ELb1ELb0ELb1ELb1ELb0ELb1ELb0EEENS1_21CollectiveEpilogueFwdINS6_IJS8_S8_S9_EEENS6_IJNS7_ILi1EEESH_SH_EEESB_SD_Li256ELb1ELb1ELb0ELb0EEENS1_19SingleTileSchedulerILb1ELb0ELb1ELi128EEEEEEEEEvNT_6ParamsE,"a",@progbits
	.sectionflags	@""
	.align	4
.nv.constant0._ZN7cutlass13device_kernelIN5flash19enable_sm80_to_sm89INS1_16FlashAttnFwdSm80INS1_25CollectiveMainloopFwdSm80ILi8ELi1ELb1EN4cute5tupleIJNS5_1CILi128EEENS7_ILi96EEES8_EEELi128ENS_6half_tEfNS_4arch4Sm80ELb0ELb1ELb0ELb1ELb1ELb0ELb1ELb0EEENS1_21CollectiveEpilogueFwdINS6_IJS8_S8_S9_EEENS6_IJNS7_ILi1EEESH_SH_EEESB_SD_Li256ELb1ELb1ELb0ELb0EEENS1_19SingleTileSchedulerILb1ELb0ELb1ELi128EEEEEEEEEvNT_6ParamsE:
	.zero		1576


//--------------------- .nv.constant0._ZN7cutlass13device_kernelIN5flash19enable_sm80_to_sm89INS1_16FlashAttnFwdSm80INS1_25CollectiveMainloopFwdSm80ILi8ELi1ELb1EN4cute5tupleIJNS5_1CILi128EEENS7_ILi96EEES8_EEELi128ENS_6half_tEfNS_4arch4Sm80ELb0ELb1ELb0ELb1ELb1ELb1ELb1ELb0EEENS1_21CollectiveEpilogueFwdINS6_IJS8_S8_S9_EEENS6_IJNS7_ILi1EEESH_SH_EEESB_SD_Li256ELb1ELb1ELb0ELb0EEENS1_19SingleTileSchedulerILb1ELb0ELb1ELi128EEEEEEEEEvNT_6ParamsE --------------------------
	.section	.nv.constant0._ZN7cutlass13device_kernelIN5flash19enable_sm80_to_sm89INS1_16FlashAttnFwdSm80INS1_25CollectiveMainloopFwdSm80ILi8ELi1ELb1EN4cute5tupleIJNS5_1CILi128EEENS7_ILi96EEES8_EEELi128ENS_6half_tEfNS_4arch4Sm80ELb0ELb1ELb0ELb1ELb1ELb1ELb1ELb0EEENS1_21CollectiveEpilogueFwdINS6_IJS8_S8_S9_EEENS6_IJNS7_ILi1EEESH_SH_EEESB_SD_Li256ELb1ELb1ELb0ELb0EEENS1_19SingleTileSchedulerILb1ELb0ELb1ELi128EEEEEEEEEvNT_6ParamsE,"a",@progbits
	.sectionflags	@""
	.align	4
.nv.constant0._ZN7cutlass13device_kernelIN5flash19enable_sm80_to_sm89INS1_16FlashAttnFwdSm80INS1_25CollectiveMainloopFwdSm80ILi8ELi1ELb1EN4cute5tupleIJNS5_1CILi128EEENS7_ILi96EEES8_EEELi128ENS_6half_tEfNS_4arch4Sm80ELb0ELb1ELb0ELb1ELb1ELb1ELb1ELb0EEENS1_21CollectiveEpilogueFwdINS6_IJS8_S8_S9_EEENS6_IJNS7_ILi1EEESH_SH_EEESB_SD_Li256ELb1ELb1ELb0ELb0EEENS1_19SingleTileSchedulerILb1ELb0ELb1ELi128EEEEEEEEEvNT_6ParamsE:
	.zero		1576


//--------------------- .nv.constant0._ZN7cutlass13device_kernelIN5flash19enable_sm80_to_sm89INS1_16FlashAttnFwdSm80INS1_25CollectiveMainloopFwdSm80ILi8ELi1ELb1EN4cute5tupleIJNS5_1CILi128EEES8_S8_EEELi128ENS_6half_tEfNS_4arch4Sm80ELb1ELb0ELb0ELb0ELb1ELb0ELb1ELb0EEENS1_21CollectiveEpilogueFwdIS9_NS6_IJNS7_ILi1EEESF_SF_EEESA_SC_Li256ELb0ELb1ELb0ELb0EEENS1_30DynamicPersistentTileSchedulerILi256ELi256ELb0ELb1ELb0EEEEEEEEEvNT_6ParamsE --------------------------
	.section	.nv.constant0._ZN7cutlass13device_kernelIN5flash19enable_sm80_to_sm89INS1_16FlashAttnFwdSm80INS1_25CollectiveMainloopFwdSm80ILi8ELi1ELb1EN4cute5tupleIJNS5_1CILi128EEES8_S8_EEELi128ENS_6half_tEfNS_4arch4Sm80ELb1ELb0ELb0ELb0ELb1ELb0ELb1ELb0EEENS1_21CollectiveEpilogueFwdIS9_NS6_IJNS7_ILi1EEESF_SF_EEESA_SC_Li256ELb0ELb1ELb0ELb0EEENS1_30DynamicPersistentTileSchedulerILi256ELi256ELb0ELb1ELb0EEEEEEEEEvNT_6ParamsE,"a",@progbits
	.sectionflags	@""
	.align	4
.nv.constant0._ZN7cutlass13device_kernelIN5flash19enable_sm80_to_sm89INS1_16FlashAttnFwdSm80INS1_25CollectiveMainloopFwdSm80ILi8ELi1ELb1EN4cute5tupleIJNS5_1CILi128EEES8_S8_EEELi128ENS_6half_tEfNS_4arch4Sm80ELb1ELb0ELb0ELb0ELb1ELb0ELb1ELb0EEENS1_21CollectiveEpilogueFwdIS9_NS6_IJNS7_ILi1EEESF_SF_EEESA_SC_Li256ELb0ELb1ELb0ELb0EEENS1_30DynamicPersistentTileSchedulerILi256ELi256ELb0ELb1ELb0EEEEEEEEEvNT_6ParamsE:
	.zero		1592


//--------------------- .nv.constant0._ZN7cutlass13device_kernelIN5flash19enable_sm80_to_sm89INS1_16FlashAttnFwdSm80INS1_25CollectiveMainloopFwdSm80ILi8ELi1ELb1EN4cute5tupleIJNS5_1CILi128EEES8_S8_EEELi128ENS_6half_tEfNS_4arch4Sm80ELb1ELb0ELb0ELb1ELb1ELb0ELb1ELb0EEENS1_21CollectiveEpilogueFwdIS9_NS6_IJNS7_ILi1EEESF_SF_EEESA_SC_Li256ELb1ELb1ELb0ELb0EEENS1_19SingleTileSchedulerILb1ELb0ELb1ELi128EEEEEEEEEvNT_6ParamsE --------------------------
	.section	.nv.constant0._ZN7cutlass13device_kernelIN5flash19enable_sm80_to_sm89INS1_16FlashAttnFwdSm80INS1_25CollectiveMainloopFwdSm80ILi8ELi1ELb1EN4cute5tupleIJNS5_1CILi128EEES8_S8_EEELi128ENS_6half_tEfNS_4arch4Sm80ELb1ELb0ELb0ELb1ELb1ELb0ELb1ELb0EEENS1_21CollectiveEpilogueFwdIS9_NS6_IJNS7_ILi1EEESF_SF_EEESA_SC_Li256ELb1ELb1ELb0ELb0EEENS1_19SingleTileSchedulerILb1ELb0ELb1ELi128EEEEEEEEEvNT_6ParamsE,"a",@progbits
	.sectionflags	@""
	.align	4
.nv.constant0._ZN7cutlass13device_kernelIN5flash19enable_sm80_to_sm89INS1_16FlashAttnFwdSm80INS1_25CollectiveMainloopFwdSm80ILi8ELi1ELb1EN4cute5tupleIJNS5_1CILi128EEES8_S8_EEELi128ENS_6half_tEfNS_4arch4Sm80ELb1ELb0ELb0ELb1ELb1ELb0ELb1ELb0EEENS1_21CollectiveEpilogueFwdIS9_NS6_IJNS7_ILi1EEESF_SF_EEESA_SC_Li256ELb1ELb1ELb0ELb0EEENS1_19SingleTileSchedulerILb1ELb0ELb1ELi128EEEEEEEEEvNT_6ParamsE:
	.zero		1576


//--------------------- .nv.constant0._ZN7cutlass13device_kernelIN5flash19enable_sm80_to_sm89INS1_16FlashAttnFwdSm80INS1_25CollectiveMainloopFwdSm80ILi8ELi1ELb1EN4cute5tupleIJNS5_1CILi128EEES8_S8_EEELi128ENS_6half_tEfNS_4arch4Sm80ELb1ELb0ELb0ELb1ELb1ELb1ELb1ELb0EEENS1_21CollectiveEpilogueFwdIS9_NS6_IJNS7_ILi1EEESF_SF_EEESA_SC_Li256ELb1ELb1ELb0ELb0EEENS1_19SingleTileSchedulerILb1ELb0ELb1ELi128EEEEEEEEEvNT_6ParamsE --------------------------
	.section	.nv.constant0._ZN7cutlass13device_kernelIN5flash19enable_sm80_to_sm89INS1_16FlashAttnFwdSm80INS1_25CollectiveMainloopFwdSm80ILi8ELi1ELb1EN4cute5tupleIJNS5_1CILi128EEES8_S8_EEELi128ENS_6half_tEfNS_4arch4Sm80ELb1ELb0ELb0ELb1ELb1ELb1ELb1ELb0EEENS1_21CollectiveEpilogueFwdIS9_NS6_IJNS7_ILi1EEESF_SF_EEESA_SC_Li256ELb1ELb1ELb0ELb0EEENS1_19SingleTileSchedulerILb1ELb0ELb1ELi128EEEEEEEEEvNT_6ParamsE,"a",@progbits
	.sectionflags	@""
	.align	4
.nv.constant0._ZN7cutlass13device_kernelIN5flash19enable_sm80_to_sm89INS1_16FlashAttnFwdSm80INS1_25CollectiveMainloopFwdSm80ILi8ELi1ELb1EN4cute5tupleIJNS5_1CILi128EEES8_S8_EEELi128ENS_6half_tEfNS_4arch4Sm80ELb1ELb0ELb0ELb1ELb1ELb1ELb1ELb0EEENS1_21CollectiveEpilogueFwdIS9_NS6_IJNS7_ILi1EEESF_SF_EEESA_SC_Li256ELb1ELb1ELb0ELb0EEENS1_19SingleTileSchedulerILb1ELb0ELb1ELi128EEEEEEEEEvNT_6ParamsE:
	.zero		1576


//--------------------- .nv.constant0._ZN7cutlass13device_kernelIN5flash19enable_sm80_to_sm89INS1_16FlashAttnFwdSm80INS1_25CollectiveMainloopFwdSm80ILi4ELi1ELb0EN4cute5tupleIJNS5_1CILi128EEENS7_ILi64EEES8_EEELi128ENS_6half_tEfNS_4arch4Sm80ELb0ELb0ELb0ELb0ELb1ELb0ELb1ELb0EEENS1_21CollectiveEpilogueFwdINS6_IJS8_S8_S9_EEENS6_IJNS7_ILi1EEESH_SH_EEESB_SD_Li128ELb0ELb1ELb0ELb0EEENS1_19SingleTileSchedulerILb0ELb0ELb1ELi128EEEEEEEEEvNT_6ParamsE --------------------------
	.section	.nv.constant0._ZN7cutlass13device_kernelIN5flash19enable_sm80_to_sm89INS1_16FlashAttnFwdSm80INS1_25CollectiveMainloopFwdSm80ILi4ELi1ELb0EN4cute5tupleIJNS5_1CILi128EEENS7_ILi64EEES8_EEELi128ENS_6half_tEfNS_4arch4Sm80ELb0ELb0ELb0ELb0ELb1ELb0ELb1ELb0EEENS1_21CollectiveEpilogueFwdINS6_IJS8_S8_S9_EEENS6_IJNS7_ILi1EEESH_SH_EEESB_SD_Li128ELb0ELb1ELb0ELb0EEENS1_19SingleTileSchedulerILb0ELb0ELb1ELi128EEEEEEEEEvNT_6ParamsE,"a",@progbits
	.sectionflags	@""
	.align	4
.nv.constant0._ZN7cutlass13device_kernelIN5flash19enable_sm80_to_sm89INS1_16FlashAttnFwdSm80INS1_25CollectiveMainloopFwdSm80ILi4ELi1ELb0EN4cute5tupleIJNS5_1CILi128EEENS7_ILi64EEES8_EEELi128ENS_6half_tEfNS_4arch4Sm80ELb0ELb0ELb0ELb0ELb1ELb0ELb1ELb0EEENS1_21CollectiveEpilogueFwdINS6_IJS8_S8_S9_EEENS6_IJNS7_ILi1EEESH_SH_EEESB_SD_Li128ELb0ELb1ELb0ELb0EEENS1_19SingleTileSchedulerILb0ELb0ELb1ELi128EEEEEEEEEvNT_6ParamsE:
	.zero		1576


//--------------------- .nv.constant0._ZN7cutlass13device_kernelIN5flash19enable_sm80_to_sm89INS1_16FlashAttnFwdSm80INS1_25CollectiveMainloopFwdSm80ILi4ELi1ELb0EN4cute5tupleIJNS5_1CILi128EEENS7_ILi64EEES8_EEELi128ENS_6half_tEfNS_4arch4Sm80ELb0ELb0ELb0ELb1ELb1ELb0ELb1ELb0EEENS1_21CollectiveEpilogueFwdINS6_IJS8_S8_S9_EEENS6_IJNS7_ILi1EEESH_SH_EEESB_SD_Li128ELb1ELb1ELb0ELb0EEENS1_19SingleTileSchedulerILb1ELb0ELb1ELi128EEEEEEEEEvNT_6ParamsE --------------------------
	.section	.nv.constant0._ZN7cutlass13device_kernelIN5flash19enable_sm80_to_sm89INS1_16FlashAttnFwdSm80INS1_25CollectiveMainloopFwdSm80ILi4ELi1ELb0EN4cute5tupleIJNS5_1CILi128EEENS7_ILi64EEES8_EEELi128ENS_6half_tEfNS_4arch4Sm80ELb0ELb0ELb0ELb1ELb1ELb0ELb1ELb0EEENS1_21CollectiveEpilogueFwdINS6_IJS8_S8_S9_EEENS6_IJNS7_ILi1EEESH_SH_EEESB_SD_Li128ELb1ELb1ELb0ELb0EEENS1_19SingleTileSchedulerILb1ELb0ELb1ELi128EEEEEEEEEvNT_6ParamsE,"a",@progbits
	.sectionflags	@""
	.align	4
.nv.constant0._ZN7cutlass13device_kernelIN5flash19enable_sm80_to_sm89INS1_16FlashAttnFwdSm80INS1_25CollectiveMainloopFwdSm80ILi4ELi1ELb0EN4cute5tupleIJNS5_1CILi128EEENS7_ILi64EEES8_EEELi128ENS_6half_tEfNS_4arch4Sm80ELb0ELb0ELb0ELb1ELb1ELb0ELb1ELb0EEENS1_21CollectiveEpilogueFwdINS6_IJS8_S8_S9_EEENS6_IJNS7_ILi1EEESH_SH_EEESB_SD_Li128ELb1ELb1ELb0ELb0EEENS1_19SingleTileSchedulerILb1ELb0ELb1ELi128EEEEEEEEEvNT_6ParamsE:
	.zero		1576


//--------------------- .nv.constant0._ZN7cutlass13device_kernelIN5flash19enable_sm80_to_sm89INS1_16FlashAttnFwdSm80INS1_25CollectiveMainloopFwdSm80ILi4ELi1ELb0EN4cute5tupleIJNS5_1CILi128EEENS7_ILi64EEES8_EEELi128ENS_6half_tEfNS_4arch4Sm80ELb0ELb0ELb0ELb1ELb1ELb1ELb1ELb0EEENS1_21CollectiveEpilogueFwdINS6_IJS8_S8_S9_EEENS6_IJNS7_ILi1EEESH_SH_EEESB_SD_Li128ELb1ELb1ELb0ELb0EEENS1_19SingleTileSchedulerILb1ELb0ELb1ELi128EEEEEEEEEvNT_6ParamsE --------------------------
	.section	.nv.constant0._ZN7cutlass13device_kernelIN5flash19enable_sm80_to_sm89INS1_16FlashAttnFwdSm80INS1_25CollectiveMainloopFwdSm80ILi4ELi1ELb0EN4cute5tupleIJNS5_1CILi128EEENS7_ILi64EEES8_EEELi128ENS_6half_tEfNS_4arch4Sm80ELb0ELb0ELb0ELb1ELb1ELb1ELb1ELb0EEENS1_21CollectiveEpilogueFwdINS6_IJS8_S8_S9_EEENS6_IJNS7_ILi1EEESH_SH_EEESB_SD_Li128ELb1ELb1ELb0ELb0EEENS1_19SingleTileSchedulerILb1ELb0ELb1ELi128EEEEEEEEEvNT_6ParamsE,"a",@progbits
	.sectionflags	@""
	.align	4
.nv.constant0._ZN7cutlass13device_kernelIN5flash19enable_sm80_to_sm89INS1_16FlashAttnFwdSm80INS1_25CollectiveMainloopFwdSm80ILi4ELi1ELb0EN4cute5tupleIJNS5_1CILi128EEENS7_ILi64EEES8_EEELi128ENS_6half_tEfNS_4arch4Sm80ELb0ELb0ELb0ELb1ELb1ELb1ELb1ELb0EEENS1_21CollectiveEpilogueFwdINS6_IJS8_S8_S9_EEENS6_IJNS7_ILi1EEESH_SH_EEESB_SD_Li128ELb1ELb1ELb0ELb0EEENS1_19SingleTileSchedulerILb1ELb0ELb1ELi128EEEEEEEEEvNT_6ParamsE:
	.zero		1576


//--------------------- .nv.constant0._ZN7cutlass13device_kernelIN5flash19enable_sm80_to_sm89INS1_16FlashAttnFwdSm80INS1_25CollectiveMainloopFwdSm80ILi4ELi1ELb0EN4cute5tupleIJNS5_1CILi128EEENS7_ILi48EEES8_EEELi128ENS_6half_tEfNS_4arch4Sm80ELb0ELb1ELb0ELb0ELb1ELb0ELb1ELb0EEENS1_21CollectiveEpilogueFwdINS6_IJS8_S8_S9_EEENS6_IJNS7_ILi1EEESH_SH_EEESB_SD_Li128ELb0ELb1ELb0ELb0EEENS1_19SingleTileSchedulerILb0ELb0ELb1ELi128EEEEEEEEEvNT_6ParamsE --------------------------
	.section	.nv.constant0._ZN7cutlass13device_kernelIN5flash19enable_sm80_to_sm89INS1_16FlashAttnFwdSm80INS1_25CollectiveMainloopFwdSm80ILi4ELi1ELb0EN4cute5tupleIJNS5_1CILi128EEENS7_ILi48EEES8_EEELi128ENS_6half_tEfNS_4arch4Sm80ELb0ELb1ELb0ELb0ELb1ELb0ELb1ELb0EEENS1_21CollectiveEpilogueFwdINS6_IJS8_S8_S9_EEENS6_IJNS7_ILi1EEESH_SH_EEESB_SD_Li128ELb0ELb1ELb0ELb0EEENS1_19SingleTileSchedulerILb0ELb0ELb1ELi128EEEEEEEEEvNT_6ParamsE,"a",@progbits
	.sectionflags	@""
	.align	4
.nv.constant0._ZN7cutlass13device_kernelIN5flash19enable_sm80_to_sm89INS1_16FlashAttnFwdSm80INS1_25CollectiveMainloopFwdSm80ILi4ELi1ELb0EN4cute5tupleIJNS5_1CILi128EEENS7_ILi48EEES8_EEELi128ENS_6half_tEfNS_4arch4Sm80ELb0ELb1ELb0ELb0ELb1ELb0ELb1ELb0EEENS1_21CollectiveEpilogueFwdINS6_IJS8_S8_S9_EEENS6_IJNS7_ILi1EEESH_SH_EEESB_SD_Li128ELb0ELb1ELb0ELb0EEENS1_19SingleTileSchedulerILb0ELb0ELb1ELi128EEEEEEEEEvNT_6ParamsE:
	.zero		1576


//--------------------- .nv.constant0._ZN7cutlass13device_kernelIN5flash19enable_sm80_to_sm89INS1_16FlashAttnFwdSm80INS1_25CollectiveMainloopFwdSm80ILi4ELi1ELb0EN4cute5tupleIJNS5_1CILi128EEENS7_ILi48EEES8_EEELi128ENS_6half_tEfNS_4arch4Sm80ELb0ELb1ELb0ELb1ELb1ELb0ELb1ELb0EEENS1_21CollectiveEpilogueFwdINS6_IJS8_S8_S9_EEENS6_IJNS7_ILi1EEESH_SH_EEESB_SD_Li128ELb1ELb1ELb0ELb0EEENS1_19SingleTileSchedulerILb1ELb0ELb1ELi128EEEEEEEEEvNT_6ParamsE --------------------------
	.section	.nv.constant0._ZN7cutlass13device_kernelIN5flash19enable_sm80_to_sm89INS1_16FlashAttnFwdSm80INS1_25CollectiveMainloopFwdSm80ILi4ELi1ELb0EN4cute5tupleIJNS5_1CILi128EEENS7_ILi48EEES8_EEELi128ENS_6half_tEfNS_4arch4Sm80ELb0ELb1ELb0ELb1ELb1ELb0ELb1ELb0EEENS1_21CollectiveEpilogueFwdINS6_IJS8_S8_S9_EEENS6_IJNS7_ILi1EEESH_SH_EEESB_SD_Li128ELb1ELb1ELb0ELb0EEENS1_19SingleTileSchedulerILb1ELb0ELb1ELi128EEEEEEEEEvNT_6ParamsE,"a",@progbits
	.sectionflags	@""
	.align	4
.nv.constant0._ZN7cutlass13device_kernelIN5flash19enable_sm80_to_sm89INS1_16FlashAttnFwdSm80INS1_25CollectiveMainloopFwdSm80ILi4ELi1ELb0EN4cute5tupleIJNS5_1CILi128EEENS7_ILi48EEES8_EEELi128ENS_6half_tEfNS_4arch4Sm80ELb0ELb1ELb0ELb1ELb1ELb0ELb1ELb0EEENS1_21CollectiveEpilogueFwdINS6_IJS8_S8_S9_EEENS6_IJNS7_ILi1EEESH_SH_EEESB_SD_Li128ELb1ELb1ELb0ELb0EEENS1_19SingleTileSchedulerILb1ELb0ELb1ELi128EEEEEEEEEvNT_6ParamsE:
	.zero		1576


//--------------------- .nv.constant0._ZN7cutlass13device_kernelIN5flash19enable_sm80_to_sm89INS1_16FlashAttnFwdSm80INS1_25CollectiveMainloopFwdSm80ILi4ELi1ELb0EN4cute5tupleIJNS5_1CILi128EEENS7_ILi48EEES8_EEELi128ENS_6half_tEfNS_4arch4Sm80ELb0ELb1ELb0ELb1ELb1ELb1ELb1ELb0EEENS1_21CollectiveEpilogueFwdINS6_IJS8_S8_S9_EEENS6_IJNS7_ILi1EEESH_SH_EEESB_SD_Li128ELb1ELb1ELb0ELb0EEENS1_19SingleTileSchedulerILb1ELb0ELb1ELi128EEEEEEEEEvNT_6ParamsE --------------------------
	.section	.nv.constant0._ZN7cutlass13device_kernelIN5flash19enable_sm80_to_sm89INS1_16FlashAttnFwdSm80INS1_25CollectiveMainloopFwdSm80ILi4ELi1ELb0EN4cute5tupleIJNS5_1CILi128EEENS7_ILi48EEES8_EEELi128ENS_6half_tEfNS_4arch4Sm80ELb0ELb1ELb0ELb1ELb1ELb1ELb1ELb0EEENS1_21CollectiveEpilogueFwdINS6_IJS8_S8_S9_EEENS6_IJNS7_ILi1EEESH_SH_EEESB_SD_Li128ELb1ELb1ELb0ELb0EEENS1_19SingleTileSchedulerILb1ELb0ELb1ELi128EEEEEEEEEvNT_6ParamsE,"a",@progbits
	.sectionflags	@""
	.align	4
.nv.constant0._ZN7cutlass13device_kernelIN5flash19enable_sm80_to_sm89INS1_16FlashAttnFwdSm80INS1_25CollectiveMainloopFwdSm80ILi4ELi1ELb0EN4cute5tupleIJNS5_1CILi128EEENS7_ILi48EEES8_EEELi128ENS_6half_tEfNS_4arch4Sm80ELb0ELb1ELb0ELb1ELb1ELb1ELb1ELb0EEENS1_21CollectiveEpilogueFwdINS6_IJS8_S8_S9_EEENS6_IJNS7_ILi1EEESH_SH_EEESB_SD_Li128ELb1ELb1ELb0ELb0EEENS1_19SingleTileSchedulerILb1ELb0ELb1ELi128EEEEEEEEEvNT_6ParamsE:
	.zero		1576


//--------------------- .nv.constant0._ZN7cutlass13device_kernelIN5flash19enable_sm80_to_sm89INS1_16FlashAttnFwdSm80INS1_25CollectiveMainloopFwdSm80ILi4ELi1ELb0EN4cute5tupleIJNS5_1CILi128EEENS7_ILi64EEES8_EEELi128ENS_6half_tEfNS_4arch4Sm80ELb1ELb0ELb0ELb0ELb1ELb0ELb1ELb0EEENS1_21CollectiveEpilogueFwdINS6_IJS8_S8_S9_EEENS6_IJNS7_ILi1EEESH_SH_EEESB_SD_Li128ELb0ELb1ELb0ELb0EEENS1_30DynamicPersistentTileSchedulerILi128ELi128ELb0ELb1ELb0EEEEEEEEEvNT_6ParamsE --------------------------
	.section	.nv.constant0._ZN7cutlass13device_kernelIN5flash19enable_sm80_to_sm89INS1_16FlashAttnFwdSm80INS1_25CollectiveMainloopFwdSm80ILi4ELi1ELb0EN4cute5tupleIJNS5_1CILi128EEENS7_ILi64EEES8_EEELi128ENS_6half_tEfNS_4arch4Sm80ELb1ELb0ELb0ELb0ELb1ELb0ELb1ELb0EEENS1_21CollectiveEpilogueFwdINS6_IJS8_S8_S9_EEENS6_IJNS7_ILi1EEESH_SH_EEESB_SD_Li128ELb0ELb1ELb0ELb0EEENS1_30DynamicPersistentTileSchedulerILi128ELi128ELb0ELb1ELb0EEEEEEEEEvNT_6ParamsE,"a",@progbits
	.sectionflags	@""
	.align	4
.nv.constant0._ZN7cutlass13device_kernelIN5flash19enable_sm80_to_sm89INS1_16FlashAttnFwdSm80INS1_25CollectiveMainloopFwdSm80ILi4ELi1ELb0EN4cute5tupleIJNS5_1CILi128EEENS7_ILi64EEES8_EEELi128ENS_6half_tEfNS_4arch4Sm80ELb1ELb0ELb0ELb0ELb1ELb0ELb1ELb0EEENS1_21CollectiveEpilogueFwdINS6_IJS8_S8_S9_EEENS6_IJNS7_ILi1EEESH_SH_EEESB_SD_Li128ELb0ELb1ELb0ELb0EEENS1_30DynamicPersistentTileSchedulerILi128ELi128ELb0ELb1ELb0EEEEEEEEEvNT_6ParamsE:
	.zero		1592


//--------------------- .nv.constant0._ZN7cutlass13device_kernelIN5flash19enable_sm80_to_sm89INS1_16FlashAttnFwdSm80INS1_25CollectiveMainloopFwdSm80ILi4ELi1ELb0EN4cute5tupleIJNS5_1CILi128EEENS7_ILi64EEES8_EEELi128ENS_6half_tEfNS_4arch4Sm80ELb1ELb0ELb0ELb1ELb1ELb0ELb1ELb0EEENS1_21CollectiveEpilogueFwdINS6_IJS8_S8_S9_EEENS6_IJNS7_ILi1EEESH_SH_EEESB_SD_Li128ELb1ELb1ELb0ELb0EEENS1_19SingleTileSchedulerILb1ELb0ELb1ELi128EEEEEEEEEvNT_6ParamsE --------------------------
	.section	.nv.constant0._ZN7cutlass13device_kernelIN5flash19enable_sm80_to_sm89INS1_16FlashAttnFwdSm80INS1_25CollectiveMainloopFwdSm80ILi4ELi1ELb0EN4cute5tupleIJNS5_1CILi128EEENS7_ILi64EEES8_EEELi128ENS_6half_tEfNS_4arch4Sm80ELb1ELb0ELb0ELb1ELb1ELb0ELb1ELb0EEENS1_21CollectiveEpilogueFwdINS6_IJS8_S8_S9_EEENS6_IJNS7_ILi1EEESH_SH_EEESB_SD_Li128ELb1ELb1ELb0ELb0EEENS1_19SingleTileSchedulerILb1ELb0ELb1ELi128EEEEEEEEEvNT_6ParamsE,"a",@progbits
	.sectionflags	@""
	.align	4
.nv.constant0._ZN7cutlass13device_kernelIN5flash19enable_sm80_to_sm89INS1_16FlashAttnFwdSm80INS1_25CollectiveMainloopFwdSm80ILi4ELi1ELb0EN4cute5tupleIJNS5_1CILi128EEENS7_ILi64EEES8_EEELi128ENS_6half_tEfNS_4arch4Sm80ELb1ELb0ELb0ELb1ELb1ELb0ELb1ELb0EEENS1_21CollectiveEpilogueFwdINS6_IJS8_S8_S9_EEENS6_IJNS7_ILi1EEESH_SH_EEESB_SD_Li128ELb1ELb1ELb0ELb0EEENS1_19SingleTileSchedulerILb1ELb0ELb1ELi128EEEEEEEEEvNT_6ParamsE:
	.zero		1576


//--------------------- .nv.constant0._ZN7cutlass13device_kernelIN5flash19enable_sm80_to_sm89INS1_16FlashAttnFwdSm80INS1_25CollectiveMainloopFwdSm80ILi4ELi1ELb0EN4cute5tupleIJNS5_1CILi128EEENS7_ILi64EEES8_EEELi128ENS_6half_tEfNS_4arch4Sm80ELb1ELb0ELb0ELb1ELb1ELb1ELb1ELb0EEENS1_21CollectiveEpilogueFwdINS6_IJS8_S8_S9_EEENS6_IJNS7_ILi1EEESH_SH_EEESB_SD_Li128ELb1ELb1ELb0ELb0EEENS1_19SingleTileSchedulerILb1ELb0ELb1ELi128EEEEEEEEEvNT_6ParamsE --------------------------
	.section	.nv.constant0._ZN7cutlass13device_kernelIN5flash19enable_sm80_to_sm89INS1_16FlashAttnFwdSm80INS1_25CollectiveMainloopFwdSm80ILi4ELi1ELb0EN4cute5tupleIJNS5_1CILi128EEENS7_ILi64EEES8_EEELi128ENS_6half_tEfNS_4arch4Sm80ELb1ELb0ELb0ELb1ELb1ELb1ELb1ELb0EEENS1_21CollectiveEpilogueFwdINS6_IJS8_S8_S9_EEENS6_IJNS7_ILi1EEESH_SH_EEESB_SD_Li128ELb1ELb1ELb0ELb0EEENS1_19SingleTileSchedulerILb1ELb0ELb1ELi128EEEEEEEEEvNT_6ParamsE,"a",@progbits
	.sectionflags	@""
	.align	4
.nv.constant0._ZN7cutlass13device_kernelIN5flash19enable_sm80_to_sm89INS1_16FlashAttnFwdSm80INS1_25CollectiveMainloopFwdSm80ILi4ELi1ELb0EN4cute5tupleIJNS5_1CILi128EEENS7_ILi64EEES8_EEELi128ENS_6half_tEfNS_4arch4Sm80ELb1ELb0ELb0ELb1ELb1ELb1ELb1ELb0EEENS1_21CollectiveEpilogueFwdINS6_IJS8_S8_S9_EEENS6_IJNS7_ILi1EEESH_SH_EEESB_SD_Li128ELb1ELb1ELb0ELb0EEENS1_19SingleTileSchedulerILb1ELb0ELb1ELi128EEEEEEEEEvNT_6ParamsE:
	.zero		1576


//--------------------- SYMBOLS --------------------------

	.type		.nv.reservedSmem.offset0,@object
	.size		.nv.reservedSmem.offset0,0x4
